//
// Generated by NVIDIA NVVM Compiler
//
// Compiler Build ID: CL-36424714
// Cuda compilation tools, release 13.0, V13.0.88
// Based on NVVM 20.0.0
//

.version 9.0
.target sm_100
.address_size 64

	// .globl	_Z18des_encrypt_kernelPhS_S_i
.const .align 1 .b8 d_key_permutation[64];
.const .align 1 .b8 d_initial_permutation[64];

.visible .entry _Z18des_encrypt_kernelPhS_S_i(
	.param .u64 .ptr .align 1 _Z18des_encrypt_kernelPhS_S_i_param_0,
	.param .u64 .ptr .align 1 _Z18des_encrypt_kernelPhS_S_i_param_1,
	.param .u64 .ptr .align 1 _Z18des_encrypt_kernelPhS_S_i_param_2,
	.param .u32 _Z18des_encrypt_kernelPhS_S_i_param_3
)
{
	.local .align 1 .b8 	__local_depot0[65];
	.reg .b64 	%SP;
	.reg .b64 	%SPL;
	.reg .pred 	%p<42>;
	.reg .b16 	%rs<176>;
	.reg .b32 	%r<155>;
	.reg .b64 	%rd<152>;

	mov.u64 	%SPL, __local_depot0;
	ld.param.u32 	%r49, [_Z18des_encrypt_kernelPhS_S_i_param_3];
	add.u64 	%rd1, %SPL, 0;
	mov.u32 	%r50, %ctaid.x;
	mov.u32 	%r51, %ntid.x;
	mov.u32 	%r52, %tid.x;
	mad.lo.s32 	%r53, %r50, %r51, %r52;
	setp.ge.s32 	%p1, %r53, %r49;
	@%p1 bra 	$L__BB0_58;
	mov.b16 	%rs161, 0;
	st.local.u8 	[%rd1+64], %rs161;
	ld.const.s8 	%rd5, [d_initial_permutation];
	add.s64 	%rd6, %rd1, %rd5;
	ld.local.u8 	%rs160, [%rd6+-1];
	ld.const.s8 	%rd7, [d_initial_permutation+1];
	add.s64 	%rd8, %rd1, %rd7;
	ld.local.u8 	%rs42, [%rd8+-1];
	ld.const.s8 	%rd9, [d_initial_permutation+2];
	add.s64 	%rd10, %rd1, %rd9;
	ld.local.u8 	%rs43, [%rd10+-1];
	ld.const.s8 	%rd11, [d_initial_permutation+3];
	add.s64 	%rd12, %rd1, %rd11;
	ld.local.u8 	%rs44, [%rd12+-1];
	ld.const.s8 	%rd13, [d_initial_permutation+4];
	add.s64 	%rd14, %rd1, %rd13;
	ld.local.u8 	%rs45, [%rd14+-1];
	ld.const.s8 	%rd15, [d_initial_permutation+5];
	add.s64 	%rd16, %rd1, %rd15;
	ld.local.u8 	%rs46, [%rd16+-1];
	ld.const.s8 	%rd17, [d_initial_permutation+6];
	add.s64 	%rd18, %rd1, %rd17;
	ld.local.u8 	%rs47, [%rd18+-1];
	ld.const.s8 	%rd19, [d_initial_permutation+7];
	add.s64 	%rd20, %rd1, %rd19;
	ld.local.u8 	%rs48, [%rd20+-1];
	ld.const.s8 	%rd21, [d_initial_permutation+8];
	add.s64 	%rd22, %rd1, %rd21;
	ld.local.u8 	%rs162, [%rd22+-1];
	ld.const.s8 	%rd23, [d_initial_permutation+9];
	add.s64 	%rd24, %rd1, %rd23;
	ld.local.u8 	%rs49, [%rd24+-1];
	ld.const.s8 	%rd25, [d_initial_permutation+10];
	add.s64 	%rd26, %rd1, %rd25;
	ld.local.u8 	%rs50, [%rd26+-1];
	ld.const.s8 	%rd27, [d_initial_permutation+11];
	add.s64 	%rd28, %rd1, %rd27;
	ld.local.u8 	%rs51, [%rd28+-1];
	ld.const.s8 	%rd29, [d_initial_permutation+12];
	add.s64 	%rd30, %rd1, %rd29;
	ld.local.u8 	%rs52, [%rd30+-1];
	ld.const.s8 	%rd31, [d_initial_permutation+13];
	add.s64 	%rd32, %rd1, %rd31;
	ld.local.u8 	%rs53, [%rd32+-1];
	ld.const.s8 	%rd33, [d_initial_permutation+14];
	add.s64 	%rd34, %rd1, %rd33;
	ld.local.u8 	%rs54, [%rd34+-1];
	ld.const.s8 	%rd35, [d_initial_permutation+15];
	add.s64 	%rd36, %rd1, %rd35;
	ld.local.u8 	%rs55, [%rd36+-1];
	ld.const.s8 	%rd37, [d_initial_permutation+16];
	add.s64 	%rd38, %rd1, %rd37;
	ld.local.u8 	%rs164, [%rd38+-1];
	ld.const.s8 	%rd39, [d_initial_permutation+17];
	add.s64 	%rd40, %rd1, %rd39;
	ld.local.u8 	%rs56, [%rd40+-1];
	ld.const.s8 	%rd41, [d_initial_permutation+18];
	add.s64 	%rd42, %rd1, %rd41;
	ld.local.u8 	%rs57, [%rd42+-1];
	ld.const.s8 	%rd43, [d_initial_permutation+19];
	add.s64 	%rd44, %rd1, %rd43;
	ld.local.u8 	%rs58, [%rd44+-1];
	ld.const.s8 	%rd45, [d_initial_permutation+20];
	add.s64 	%rd46, %rd1, %rd45;
	ld.local.u8 	%rs59, [%rd46+-1];
	ld.const.s8 	%rd47, [d_initial_permutation+21];
	add.s64 	%rd48, %rd1, %rd47;
	ld.local.u8 	%rs60, [%rd48+-1];
	ld.const.s8 	%rd49, [d_initial_permutation+22];
	add.s64 	%rd50, %rd1, %rd49;
	ld.local.u8 	%rs61, [%rd50+-1];
	ld.const.s8 	%rd51, [d_initial_permutation+23];
	add.s64 	%rd52, %rd1, %rd51;
	ld.local.u8 	%rs62, [%rd52+-1];
	ld.const.s8 	%rd53, [d_initial_permutation+24];
	add.s64 	%rd54, %rd1, %rd53;
	ld.local.u8 	%rs166, [%rd54+-1];
	ld.const.s8 	%rd55, [d_initial_permutation+25];
	add.s64 	%rd56, %rd1, %rd55;
	ld.local.u8 	%rs63, [%rd56+-1];
	ld.const.s8 	%rd57, [d_initial_permutation+26];
	add.s64 	%rd58, %rd1, %rd57;
	ld.local.u8 	%rs64, [%rd58+-1];
	ld.const.s8 	%rd59, [d_initial_permutation+27];
	add.s64 	%rd60, %rd1, %rd59;
	ld.local.u8 	%rs65, [%rd60+-1];
	ld.const.s8 	%rd61, [d_initial_permutation+28];
	add.s64 	%rd62, %rd1, %rd61;
	ld.local.u8 	%rs66, [%rd62+-1];
	ld.const.s8 	%rd63, [d_initial_permutation+29];
	add.s64 	%rd64, %rd1, %rd63;
	ld.local.u8 	%rs67, [%rd64+-1];
	ld.const.s8 	%rd65, [d_initial_permutation+30];
	add.s64 	%rd66, %rd1, %rd65;
	ld.local.u8 	%rs68, [%rd66+-1];
	ld.const.s8 	%rd67, [d_initial_permutation+31];
	add.s64 	%rd68, %rd1, %rd67;
	ld.local.u8 	%rs69, [%rd68+-1];
	ld.const.s8 	%rd69, [d_initial_permutation+32];
	add.s64 	%rd70, %rd1, %rd69;
	ld.local.u8 	%rs168, [%rd70+-1];
	ld.const.s8 	%rd71, [d_initial_permutation+33];
	add.s64 	%rd72, %rd1, %rd71;
	ld.local.u8 	%rs70, [%rd72+-1];
	ld.const.s8 	%rd73, [d_initial_permutation+34];
	add.s64 	%rd74, %rd1, %rd73;
	ld.local.u8 	%rs71, [%rd74+-1];
	ld.const.s8 	%rd75, [d_initial_permutation+35];
	add.s64 	%rd76, %rd1, %rd75;
	ld.local.u8 	%rs72, [%rd76+-1];
	ld.const.s8 	%rd77, [d_initial_permutation+36];
	add.s64 	%rd78, %rd1, %rd77;
	ld.local.u8 	%rs73, [%rd78+-1];
	ld.const.s8 	%rd79, [d_initial_permutation+37];
	add.s64 	%rd80, %rd1, %rd79;
	ld.local.u8 	%rs74, [%rd80+-1];
	ld.const.s8 	%rd81, [d_initial_permutation+38];
	add.s64 	%rd82, %rd1, %rd81;
	ld.local.u8 	%rs75, [%rd82+-1];
	ld.const.s8 	%rd83, [d_initial_permutation+39];
	add.s64 	%rd84, %rd1, %rd83;
	ld.local.u8 	%rs76, [%rd84+-1];
	ld.const.s8 	%rd85, [d_initial_permutation+40];
	add.s64 	%rd86, %rd1, %rd85;
	ld.local.u8 	%rs170, [%rd86+-1];
	ld.const.s8 	%rd87, [d_initial_permutation+41];
	add.s64 	%rd88, %rd1, %rd87;
	ld.local.u8 	%rs77, [%rd88+-1];
	ld.const.s8 	%rd89, [d_initial_permutation+42];
	add.s64 	%rd90, %rd1, %rd89;
	ld.local.u8 	%rs78, [%rd90+-1];
	ld.const.s8 	%rd91, [d_initial_permutation+43];
	add.s64 	%rd92, %rd1, %rd91;
	ld.local.u8 	%rs79, [%rd92+-1];
	ld.const.s8 	%rd93, [d_initial_permutation+44];
	add.s64 	%rd94, %rd1, %rd93;
	ld.local.u8 	%rs80, [%rd94+-1];
	ld.const.s8 	%rd95, [d_initial_permutation+45];
	add.s64 	%rd96, %rd1, %rd95;
	ld.local.u8 	%rs81, [%rd96+-1];
	ld.const.s8 	%rd97, [d_initial_permutation+46];
	add.s64 	%rd98, %rd1, %rd97;
	ld.local.u8 	%rs82, [%rd98+-1];
	ld.const.s8 	%rd99, [d_initial_permutation+47];
	add.s64 	%rd100, %rd1, %rd99;
	ld.local.u8 	%rs83, [%rd100+-1];
	ld.const.s8 	%rd101, [d_initial_permutation+48];
	add.s64 	%rd102, %rd1, %rd101;
	ld.local.u8 	%rs172, [%rd102+-1];
	ld.const.s8 	%rd103, [d_initial_permutation+49];
	add.s64 	%rd104, %rd1, %rd103;
	ld.local.u8 	%rs84, [%rd104+-1];
	ld.const.s8 	%rd105, [d_initial_permutation+50];
	add.s64 	%rd106, %rd1, %rd105;
	ld.local.u8 	%rs85, [%rd106+-1];
	ld.const.s8 	%rd107, [d_initial_permutation+51];
	add.s64 	%rd108, %rd1, %rd107;
	ld.local.u8 	%rs86, [%rd108+-1];
	ld.const.s8 	%rd109, [d_initial_permutation+52];
	add.s64 	%rd110, %rd1, %rd109;
	ld.local.u8 	%rs87, [%rd110+-1];
	ld.const.s8 	%rd111, [d_initial_permutation+53];
	add.s64 	%rd112, %rd1, %rd111;
	ld.local.u8 	%rs88, [%rd112+-1];
	ld.const.s8 	%rd113, [d_initial_permutation+54];
	add.s64 	%rd114, %rd1, %rd113;
	ld.local.u8 	%rs89, [%rd114+-1];
	ld.const.s8 	%rd115, [d_initial_permutation+55];
	add.s64 	%rd116, %rd1, %rd115;
	ld.local.u8 	%rs90, [%rd116+-1];
	ld.const.s8 	%rd117, [d_initial_permutation+56];
	add.s64 	%rd118, %rd1, %rd117;
	ld.local.u8 	%rs174, [%rd118+-1];
	ld.const.s8 	%rd119, [d_initial_permutation+57];
	add.s64 	%rd120, %rd1, %rd119;
	ld.local.u8 	%rs91, [%rd120+-1];
	ld.const.s8 	%rd121, [d_initial_permutation+58];
	add.s64 	%rd122, %rd1, %rd121;
	ld.local.u8 	%rs92, [%rd122+-1];
	ld.const.s8 	%rd123, [d_initial_permutation+59];
	add.s64 	%rd124, %rd1, %rd123;
	ld.local.u8 	%rs93, [%rd124+-1];
	ld.const.s8 	%rd125, [d_initial_permutation+60];
	add.s64 	%rd126, %rd1, %rd125;
	ld.local.u8 	%rs94, [%rd126+-1];
	ld.const.s8 	%rd127, [d_initial_permutation+61];
	add.s64 	%rd128, %rd1, %rd127;
	ld.local.u8 	%rs95, [%rd128+-1];
	ld.const.s8 	%rd129, [d_initial_permutation+62];
	add.s64 	%rd130, %rd1, %rd129;
	ld.local.u8 	%rs96, [%rd130+-1];
	ld.const.s8 	%rd131, [d_initial_permutation+63];
	add.s64 	%rd132, %rd1, %rd131;
	ld.local.u8 	%rs97, [%rd132+-1];
	st.local.u8 	[%rd1+1], %rs42;
	st.local.u8 	[%rd1+2], %rs43;
	st.local.u8 	[%rd1+3], %rs44;
	st.local.u8 	[%rd1+4], %rs45;
	st.local.u8 	[%rd1+5], %rs46;
	st.local.u8 	[%rd1+6], %rs47;
	st.local.u8 	[%rd1+7], %rs48;
	st.local.u8 	[%rd1+8], %rs162;
	st.local.u8 	[%rd1+9], %rs49;
	st.local.u8 	[%rd1+10], %rs50;
	st.local.u8 	[%rd1+11], %rs51;
	st.local.u8 	[%rd1+12], %rs52;
	st.local.u8 	[%rd1+13], %rs53;
	st.local.u8 	[%rd1+14], %rs54;
	st.local.u8 	[%rd1+15], %rs55;
	st.local.u8 	[%rd1+16], %rs164;
	st.local.u8 	[%rd1+17], %rs56;
	st.local.u8 	[%rd1+18], %rs57;
	st.local.u8 	[%rd1+19], %rs58;
	st.local.u8 	[%rd1+20], %rs59;
	st.local.u8 	[%rd1+21], %rs60;
	st.local.u8 	[%rd1+22], %rs61;
	st.local.u8 	[%rd1+23], %rs62;
	st.local.u8 	[%rd1+24], %rs166;
	st.local.u8 	[%rd1+25], %rs63;
	st.local.u8 	[%rd1+26], %rs64;
	st.local.u8 	[%rd1+27], %rs65;
	st.local.u8 	[%rd1+28], %rs66;
	st.local.u8 	[%rd1+29], %rs67;
	st.local.u8 	[%rd1+30], %rs68;
	st.local.u8 	[%rd1+31], %rs69;
	st.local.u8 	[%rd1+32], %rs168;
	st.local.u8 	[%rd1+33], %rs70;
	st.local.u8 	[%rd1+34], %rs71;
	st.local.u8 	[%rd1+35], %rs72;
	st.local.u8 	[%rd1+36], %rs73;
	st.local.u8 	[%rd1+37], %rs74;
	st.local.u8 	[%rd1+38], %rs75;
	st.local.u8 	[%rd1+39], %rs76;
	st.local.u8 	[%rd1+40], %rs170;
	st.local.u8 	[%rd1+41], %rs77;
	st.local.u8 	[%rd1+42], %rs78;
	st.local.u8 	[%rd1+43], %rs79;
	st.local.u8 	[%rd1+44], %rs80;
	st.local.u8 	[%rd1+45], %rs81;
	st.local.u8 	[%rd1+46], %rs82;
	st.local.u8 	[%rd1+47], %rs83;
	st.local.u8 	[%rd1+48], %rs172;
	st.local.u8 	[%rd1+49], %rs84;
	st.local.u8 	[%rd1+50], %rs85;
	st.local.u8 	[%rd1+51], %rs86;
	st.local.u8 	[%rd1+52], %rs87;
	st.local.u8 	[%rd1+53], %rs88;
	st.local.u8 	[%rd1+54], %rs89;
	st.local.u8 	[%rd1+55], %rs90;
	st.local.u8 	[%rd1+56], %rs174;
	st.local.u8 	[%rd1+57], %rs91;
	st.local.u8 	[%rd1+58], %rs92;
	st.local.u8 	[%rd1+59], %rs93;
	st.local.u8 	[%rd1+60], %rs94;
	st.local.u8 	[%rd1+61], %rs95;
	st.local.u8 	[%rd1+62], %rs96;
	st.local.u8 	[%rd1+63], %rs97;
	setp.eq.s16 	%p2, %rs160, 0;
	@%p2 bra 	$L__BB0_8;
	mov.b32 	%r123, 0;
	mov.u32 	%r126, %r123;
$L__BB0_3:
	mov.u32 	%r1, %r123;
	add.s16 	%rs98, %rs160, -48;
	and.b16  	%rs99, %rs98, 255;
	setp.lt.u16 	%p3, %rs99, 10;
	mov.b32 	%r125, -48;
	@%p3 bra 	$L__BB0_6;
	add.s16 	%rs100, %rs160, -65;
	and.b16  	%rs101, %rs100, 255;
	setp.lt.u16 	%p4, %rs101, 6;
	mov.b32 	%r125, -55;
	@%p4 bra 	$L__BB0_6;
	add.s16 	%rs102, %rs160, -97;
	and.b16  	%rs103, %rs102, 255;
	setp.gt.u16 	%p5, %rs103, 5;
	mov.b32 	%r125, -87;
	@%p5 bra 	$L__BB0_7;
$L__BB0_6:
	cvt.u32.u16 	%r58, %rs160;
	and.b32  	%r59, %r58, 255;
	add.s32 	%r60, %r125, %r59;
	shl.b32 	%r61, %r126, 1;
	add.s32 	%r126, %r61, %r60;
	add.s32 	%r123, %r1, 1;
	cvt.u64.u32 	%rd133, %r1;
	add.s64 	%rd134, %rd1, %rd133;
	ld.local.u8 	%rs160, [%rd134+1];
	setp.ne.s16 	%p6, %rs160, 0;
	@%p6 bra 	$L__BB0_3;
$L__BB0_7:
	cvt.u16.u32 	%rs161, %r126;
$L__BB0_8:
	ld.param.u64 	%rd151, [_Z18des_encrypt_kernelPhS_S_i_param_1];
	mov.u32 	%r62, %ctaid.x;
	mov.u32 	%r63, %ntid.x;
	mov.u32 	%r64, %tid.x;
	mad.lo.s32 	%r65, %r62, %r63, %r64;
	shl.b32 	%r66, %r65, 3;
	cvt.s64.s32 	%rd135, %r66;
	cvta.to.global.u64 	%rd136, %rd151;
	add.s64 	%rd2, %rd136, %rd135;
	st.global.u8 	[%rd2], %rs161;
	setp.eq.s16 	%p7, %rs162, 0;
	mov.b16 	%rs163, 0;
	@%p7 bra 	$L__BB0_15;
	mov.b32 	%r127, 0;
	mov.u32 	%r130, %r127;
$L__BB0_10:
	mov.u32 	%r7, %r127;
	add.s16 	%rs106, %rs162, -48;
	and.b16  	%rs107, %rs106, 255;
	setp.lt.u16 	%p8, %rs107, 10;
	mov.b32 	%r129, -48;
	@%p8 bra 	$L__BB0_13;
	add.s16 	%rs108, %rs162, -65;
	and.b16  	%rs109, %rs108, 255;
	setp.lt.u16 	%p9, %rs109, 6;
	mov.b32 	%r129, -55;
	@%p9 bra 	$L__BB0_13;
	add.s16 	%rs110, %rs162, -97;
	and.b16  	%rs111, %rs110, 255;
	setp.gt.u16 	%p10, %rs111, 5;
	mov.b32 	%r129, -87;
	@%p10 bra 	$L__BB0_14;
$L__BB0_13:
	cvt.u32.u16 	%r71, %rs162;
	and.b32  	%r72, %r71, 255;
	add.s32 	%r73, %r129, %r72;
	shl.b32 	%r74, %r130, 1;
	add.s32 	%r130, %r74, %r73;
	add.s32 	%r127, %r7, 1;
	cvt.u64.u32 	%rd137, %r7;
	add.s64 	%rd138, %rd1, %rd137;
	ld.local.u8 	%rs162, [%rd138+9];
	setp.ne.s16 	%p11, %rs162, 0;
	@%p11 bra 	$L__BB0_10;
$L__BB0_14:
	cvt.u16.u32 	%rs163, %r130;
$L__BB0_15:
	st.global.u8 	[%rd2+1], %rs163;
	setp.eq.s16 	%p12, %rs164, 0;
	mov.b16 	%rs165, 0;
	@%p12 bra 	$L__BB0_22;
	mov.b32 	%r131, 0;
	mov.u32 	%r134, %r131;
$L__BB0_17:
	mov.u32 	%r13, %r131;
	add.s16 	%rs114, %rs164, -48;
	and.b16  	%rs115, %rs114, 255;
	setp.lt.u16 	%p13, %rs115, 10;
	mov.b32 	%r133, -48;
	@%p13 bra 	$L__BB0_20;
	add.s16 	%rs116, %rs164, -65;
	and.b16  	%rs117, %rs116, 255;
	setp.lt.u16 	%p14, %rs117, 6;
	mov.b32 	%r133, -55;
	@%p14 bra 	$L__BB0_20;
	add.s16 	%rs118, %rs164, -97;
	and.b16  	%rs119, %rs118, 255;
	setp.gt.u16 	%p15, %rs119, 5;
	mov.b32 	%r133, -87;
	@%p15 bra 	$L__BB0_21;
$L__BB0_20:
	cvt.u32.u16 	%r79, %rs164;
	and.b32  	%r80, %r79, 255;
	add.s32 	%r81, %r133, %r80;
	shl.b32 	%r82, %r134, 1;
	add.s32 	%r134, %r82, %r81;
	add.s32 	%r131, %r13, 1;
	cvt.u64.u32 	%rd139, %r13;
	add.s64 	%rd140, %rd1, %rd139;
	ld.local.u8 	%rs164, [%rd140+17];
	setp.ne.s16 	%p16, %rs164, 0;
	@%p16 bra 	$L__BB0_17;
$L__BB0_21:
	cvt.u16.u32 	%rs165, %r134;
$L__BB0_22:
	st.global.u8 	[%rd2+2], %rs165;
	setp.eq.s16 	%p17, %rs166, 0;
	mov.b16 	%rs167, 0;
	@%p17 bra 	$L__BB0_29;
	mov.b32 	%r135, 0;
	mov.u32 	%r138, %r135;
$L__BB0_24:
	mov.u32 	%r19, %r135;
	add.s16 	%rs122, %rs166, -48;
	and.b16  	%rs123, %rs122, 255;
	setp.lt.u16 	%p18, %rs123, 10;
	mov.b32 	%r137, -48;
	@%p18 bra 	$L__BB0_27;
	add.s16 	%rs124, %rs166, -65;
	and.b16  	%rs125, %rs124, 255;
	setp.lt.u16 	%p19, %rs125, 6;
	mov.b32 	%r137, -55;
	@%p19 bra 	$L__BB0_27;
	add.s16 	%rs126, %rs166, -97;
	and.b16  	%rs127, %rs126, 255;
	setp.gt.u16 	%p20, %rs127, 5;
	mov.b32 	%r137, -87;
	@%p20 bra 	$L__BB0_28;
$L__BB0_27:
	cvt.u32.u16 	%r87, %rs166;
	and.b32  	%r88, %r87, 255;
	add.s32 	%r89, %r137, %r88;
	shl.b32 	%r90, %r138, 1;
	add.s32 	%r138, %r90, %r89;
	add.s32 	%r135, %r19, 1;
	cvt.u64.u32 	%rd141, %r19;
	add.s64 	%rd142, %rd1, %rd141;
	ld.local.u8 	%rs166, [%rd142+25];
	setp.ne.s16 	%p21, %rs166, 0;
	@%p21 bra 	$L__BB0_24;
$L__BB0_28:
	cvt.u16.u32 	%rs167, %r138;
$L__BB0_29:
	st.global.u8 	[%rd2+3], %rs167;
	setp.eq.s16 	%p22, %rs168, 0;
	mov.b16 	%rs169, 0;
	@%p22 bra 	$L__BB0_36;
	mov.b32 	%r139, 0;
	mov.u32 	%r142, %r139;
$L__BB0_31:
	mov.u32 	%r25, %r139;
	add.s16 	%rs130, %rs168, -48;
	and.b16  	%rs131, %rs130, 255;
	setp.lt.u16 	%p23, %rs131, 10;
	mov.b32 	%r141, -48;
	@%p23 bra 	$L__BB0_34;
	add.s16 	%rs132, %rs168, -65;
	and.b16  	%rs133, %rs132, 255;
	setp.lt.u16 	%p24, %rs133, 6;
	mov.b32 	%r141, -55;
	@%p24 bra 	$L__BB0_34;
	add.s16 	%rs134, %rs168, -97;
	and.b16  	%rs135, %rs134, 255;
	setp.gt.u16 	%p25, %rs135, 5;
	mov.b32 	%r141, -87;
	@%p25 bra 	$L__BB0_35;
$L__BB0_34:
	cvt.u32.u16 	%r95, %rs168;
	and.b32  	%r96, %r95, 255;
	add.s32 	%r97, %r141, %r96;
	shl.b32 	%r98, %r142, 1;
	add.s32 	%r142, %r98, %r97;
	add.s32 	%r139, %r25, 1;
	cvt.u64.u32 	%rd143, %r25;
	add.s64 	%rd144, %rd1, %rd143;
	ld.local.u8 	%rs168, [%rd144+33];
	setp.ne.s16 	%p26, %rs168, 0;
	@%p26 bra 	$L__BB0_31;
$L__BB0_35:
	cvt.u16.u32 	%rs169, %r142;
$L__BB0_36:
	st.global.u8 	[%rd2+4], %rs169;
	setp.eq.s16 	%p27, %rs170, 0;
	mov.b16 	%rs171, 0;
	@%p27 bra 	$L__BB0_43;
	mov.b32 	%r143, 0;
	mov.u32 	%r146, %r143;
$L__BB0_38:
	mov.u32 	%r31, %r143;
	add.s16 	%rs138, %rs170, -48;
	and.b16  	%rs139, %rs138, 255;
	setp.lt.u16 	%p28, %rs139, 10;
	mov.b32 	%r145, -48;
	@%p28 bra 	$L__BB0_41;
	add.s16 	%rs140, %rs170, -65;
	and.b16  	%rs141, %rs140, 255;
	setp.lt.u16 	%p29, %rs141, 6;
	mov.b32 	%r145, -55;
	@%p29 bra 	$L__BB0_41;
	add.s16 	%rs142, %rs170, -97;
	and.b16  	%rs143, %rs142, 255;
	setp.gt.u16 	%p30, %rs143, 5;
	mov.b32 	%r145, -87;
	@%p30 bra 	$L__BB0_42;
$L__BB0_41:
	cvt.u32.u16 	%r103, %rs170;
	and.b32  	%r104, %r103, 255;
	add.s32 	%r105, %r145, %r104;
	shl.b32 	%r106, %r146, 1;
	add.s32 	%r146, %r106, %r105;
	add.s32 	%r143, %r31, 1;
	cvt.u64.u32 	%rd145, %r31;
	add.s64 	%rd146, %rd1, %rd145;
	ld.local.u8 	%rs170, [%rd146+41];
	setp.ne.s16 	%p31, %rs170, 0;
	@%p31 bra 	$L__BB0_38;
$L__BB0_42:
	cvt.u16.u32 	%rs171, %r146;
$L__BB0_43:
	st.global.u8 	[%rd2+5], %rs171;
	setp.eq.s16 	%p32, %rs172, 0;
	mov.b16 	%rs173, 0;
	@%p32 bra 	$L__BB0_50;
	mov.b32 	%r147, 0;
	mov.u32 	%r150, %r147;
$L__BB0_45:
	mov.u32 	%r37, %r147;
	add.s16 	%rs146, %rs172, -48;
	and.b16  	%rs147, %rs146, 255;
	setp.lt.u16 	%p33, %rs147, 10;
	mov.b32 	%r149, -48;
	@%p33 bra 	$L__BB0_48;
	add.s16 	%rs148, %rs172, -65;
	and.b16  	%rs149, %rs148, 255;
	setp.lt.u16 	%p34, %rs149, 6;
	mov.b32 	%r149, -55;
	@%p34 bra 	$L__BB0_48;
	add.s16 	%rs150, %rs172, -97;
	and.b16  	%rs151, %rs150, 255;
	setp.gt.u16 	%p35, %rs151, 5;
	mov.b32 	%r149, -87;
	@%p35 bra 	$L__BB0_49;
$L__BB0_48:
	cvt.u32.u16 	%r111, %rs172;
	and.b32  	%r112, %r111, 255;
	add.s32 	%r113, %r149, %r112;
	shl.b32 	%r114, %r150, 1;
	add.s32 	%r150, %r114, %r113;
	add.s32 	%r147, %r37, 1;
	cvt.u64.u32 	%rd147, %r37;
	add.s64 	%rd148, %rd1, %rd147;
	ld.local.u8 	%rs172, [%rd148+49];
	setp.ne.s16 	%p36, %rs172, 0;
	@%p36 bra 	$L__BB0_45;
$L__BB0_49:
	cvt.u16.u32 	%rs173, %r150;
$L__BB0_50:
	st.global.u8 	[%rd2+6], %rs173;
	setp.eq.s16 	%p37, %rs174, 0;
	mov.b16 	%rs175, 0;
	@%p37 bra 	$L__BB0_57;
	mov.b32 	%r151, 0;
	mov.u32 	%r154, %r151;
$L__BB0_52:
	mov.u32 	%r43, %r151;
	add.s16 	%rs154, %rs174, -48;
	and.b16  	%rs155, %rs154, 255;
	setp.lt.u16 	%p38, %rs155, 10;
	mov.b32 	%r153, -48;
	@%p38 bra 	$L__BB0_55;
	add.s16 	%rs156, %rs174, -65;
	and.b16  	%rs157, %rs156, 255;
	setp.lt.u16 	%p39, %rs157, 6;
	mov.b32 	%r153, -55;
	@%p39 bra 	$L__BB0_55;
	add.s16 	%rs158, %rs174, -97;
	and.b16  	%rs159, %rs158, 255;
	setp.gt.u16 	%p40, %rs159, 5;
	mov.b32 	%r153, -87;
	@%p40 bra 	$L__BB0_56;
$L__BB0_55:
	cvt.u32.u16 	%r119, %rs174;
	and.b32  	%r120, %r119, 255;
	add.s32 	%r121, %r153, %r120;
	shl.b32 	%r122, %r154, 1;
	add.s32 	%r154, %r122, %r121;
	add.s32 	%r151, %r43, 1;
	cvt.u64.u32 	%rd149, %r43;
	add.s64 	%rd150, %rd1, %rd149;
	ld.local.u8 	%rs174, [%rd150+57];
	setp.ne.s16 	%p41, %rs174, 0;
	@%p41 bra 	$L__BB0_52;
$L__BB0_56:
	cvt.u16.u32 	%rs175, %r154;
$L__BB0_57:
	st.global.u8 	[%rd2+7], %rs175;
$L__BB0_58:
	ret;

}


// ===== COMPILED SASS (sm_100) =====

	.target	sm_100

	.elftype	@"ET_EXEC"


//--------------------- .note.nv.tkinfo           --------------------------
	.section	.note.nv.tkinfo,"",@"SHT_NOTE"
	.sectionflags	@"SHF_NOTE_NV_TKINFO"
	.tkinfo
        /*0018*/ 	.word	0x00000002
        /*0030*/ 	.string	""
        /*0030*/ 	.string	"ptxas"
        /*0030*/ 	.string	"Cuda compilation tools, release 13.0, V13.0.88"
        /*0030*/ 	.string	"Build cuda_13.0.r13.0/compiler.36424714_0"
        /*0030*/ 	.string	"-arch sm_100 -m 64 "



//--------------------- .note.nv.cuinfo           --------------------------
	.section	.note.nv.cuinfo,"",@"SHT_NOTE"
	.sectionflags	@"SHF_NOTE_NV_CUINFO"
        /*0018*/ 	.short	0x0002
        /*001a*/ 	.short	0x0064
        /*001c*/ 	.short	0x0082
	.zero		2


//--------------------- .nv.info                  --------------------------
	.section	.nv.info,"",@"SHT_CUDA_INFO"
	.align	4


	//----- nvinfo : EIATTR_REGCOUNT
	.align		4
        /*0000*/ 	.byte	0x04, 0x2f
        /*0002*/ 	.short	(.L_3 - .L_2)
	.align		4
.L_2:
        /*0004*/ 	.word	index@(_Z18des_encrypt_kernelPhS_S_i)
        /*0008*/ 	.word	0x00000048


	//----- nvinfo : EIATTR_FRAME_SIZE
	.align		4
.L_3:
        /*000c*/ 	.byte	0x04, 0x11
        /*000e*/ 	.short	(.L_5 - .L_4)
	.align		4
.L_4:
        /*0010*/ 	.word	index@(_Z18des_encrypt_kernelPhS_S_i)
        /*0014*/ 	.word	0x00000048


	//----- nvinfo : EIATTR_MIN_STACK_SIZE
	.align		4
.L_5:
        /*0018*/ 	.byte	0x04, 0x12
        /*001a*/ 	.short	(.L_7 - .L_6)
	.align		4
.L_6:
        /*001c*/ 	.word	index@(_Z18des_encrypt_kernelPhS_S_i)
        /*0020*/ 	.word	0x00000048
.L_7:


//--------------------- .nv.compat                --------------------------
	.section	.nv.compat,"",@"SHT_CUDA_COMPAT_INFO"
	.align	4
        /*0000*/ 	.byte	0x02, 0x09, 0x00, 0x00, 0x02, 0x02, 0x01, 0x00, 0x02, 0x05, 0x05, 0x00, 0x03, 0x07, 0x01, 0x01
        /*0010*/ 	.byte	0x02, 0x03, 0x00, 0x00, 0x02, 0x06, 0x01, 0x00, 0x04, 0x0b, 0x08, 0x00, 0x09, 0x00, 0x00, 0x00
        /*0020*/ 	.byte	0x00, 0x00, 0x00, 0x00


//--------------------- .nv.info._Z18des_encrypt_kernelPhS_S_i --------------------------
	.section	.nv.info._Z18des_encrypt_kernelPhS_S_i,"",@"SHT_CUDA_INFO"
	.sectionflags	@""
	.align	4


	//----- nvinfo : EIATTR_CUDA_API_VERSION
	.align		4
        /*0000*/ 	.byte	0x04, 0x37
        /*0002*/ 	.short	(.L_9 - .L_8)
.L_8:
        /*0004*/ 	.word	0x00000082


	//----- nvinfo : EIATTR_KPARAM_INFO
	.align		4
.L_9:
        /*0008*/ 	.byte	0x04, 0x17
        /*000a*/ 	.short	(.L_11 - .L_10)
.L_10:
        /*000c*/ 	.word	0x00000000
        /*0010*/ 	.short	0x0003
        /*0012*/ 	.short	0x0018
        /*0014*/ 	.byte	0x00, 0xf0, 0x11, 0x00


	//----- nvinfo : EIATTR_KPARAM_INFO
	.align		4
.L_11:
        /*0018*/ 	.byte	0x04, 0x17
        /*001a*/ 	.short	(.L_13 - .L_12)
.L_12:
        /*001c*/ 	.word	0x00000000
        /*0020*/ 	.short	0x0002
        /*0022*/ 	.short	0x0010
        /*0024*/ 	.byte	0x00, 0xf5, 0x21, 0x00


	//----- nvinfo : EIATTR_KPARAM_INFO
	.align		4
.L_13:
        /*0028*/ 	.byte	0x04, 0x17
        /*002a*/ 	.short	(.L_15 - .L_14)
.L_14:
        /*002c*/ 	.word	0x00000000
        /*0030*/ 	.short	0x0001
        /*0032*/ 	.short	0x0008
        /*0034*/ 	.byte	0x00, 0xf5, 0x21, 0x00


	//----- nvinfo : EIATTR_KPARAM_INFO
	.align		4
.L_15:
        /*0038*/ 	.byte	0x04, 0x17
        /*003a*/ 	.short	(.L_17 - .L_16)
.L_16:
        /*003c*/ 	.word	0x00000000
        /*0040*/ 	.short	0x0000
        /*0042*/ 	.short	0x0000
        /*0044*/ 	.byte	0x00, 0xf5, 0x21, 0x00


	//----- nvinfo : EIATTR_SPARSE_MMA_MASK
	.align		4
.L_17:
        /*0048*/ 	.byte	0x03, 0x50
        /*004a*/ 	.short	0x0000


	//----- nvinfo : EIATTR_MAXREG_COUNT
	.align		4
        /*004c*/ 	.byte	0x03, 0x1b
        /*004e*/ 	.short	0x00ff


	//----- nvinfo : EIATTR_MERCURY_ISA_VERSION
	.align		4
        /*0050*/ 	.byte	0x03, 0x5f
        /*0052*/ 	.short	0x0101


	//----- nvinfo : EIATTR_VRC_CTA_INIT_COUNT
	.align		4
        /*0054*/ 	.byte	0x02, 0x4a
	.zero		1
	.zero		1


	//----- nvinfo : EIATTR_EXIT_INSTR_OFFSETS
	.align		4
        /*0058*/ 	.byte	0x04, 0x1c
        /*005a*/ 	.short	(.L_19 - .L_18)


	//   ....[0]....
.L_18:
        /*005c*/ 	.word	0x00000080


	//   ....[1]....
        /*0060*/ 	.word	0x00002230


	//----- nvinfo : EIATTR_CBANK_PARAM_SIZE
	.align		4
.L_19:
        /*0064*/ 	.byte	0x03, 0x19
        /*0066*/ 	.short	0x001c


	//----- nvinfo : EIATTR_PARAM_CBANK
	.align		4
        /*0068*/ 	.byte	0x04, 0x0a
        /*006a*/ 	.short	(.L_21 - .L_20)
	.align		4
.L_20:
        /*006c*/ 	.word	index@(.nv.constant0._Z18des_encrypt_kernelPhS_S_i)
        /*0070*/ 	.short	0x0380
        /*0072*/ 	.short	0x001c


	//----- nvinfo : EIATTR_SW_WAR
	.align		4
.L_21:
        /*0074*/ 	.byte	0x04, 0x36
        /*0076*/ 	.short	(.L_23 - .L_22)
.L_22:
        /*0078*/ 	.word	0x00000008
.L_23:


//--------------------- .nv.callgraph             --------------------------
	.section	.nv.callgraph,"",@"SHT_CUDA_CALLGRAPH"
	.align	4
	.sectionentsize	8
	.align		4
        /*0000*/ 	.word	0x00000000
	.align		4
        /*0004*/ 	.word	0xffffffff
	.align		4
        /*0008*/ 	.word	0x00000000
	.align		4
        /*000c*/ 	.word	0xfffffffe
	.align		4
        /*0010*/ 	.word	0x00000000
	.align		4
        /*0014*/ 	.word	0xfffffffd
	.align		4
        /*0018*/ 	.word	0x00000000
	.align		4
        /*001c*/ 	.word	0xfffffffc


//--------------------- .nv.constant3             --------------------------
	.section	.nv.constant3,"a",@progbits
.nv.constant3:
	.type		d_key_permutation,@object
	.size		d_key_permutation,(d_initial_permutation - d_key_permutation)
d_key_permutation:
	.zero		64
	.type		d_initial_permutation,@object
	.size		d_initial_permutation,(.L_1 - d_initial_permutation)
d_initial_permutation:
	.zero		64
.L_1:


//--------------------- .text._Z18des_encrypt_kernelPhS_S_i --------------------------
	.section	.text._Z18des_encrypt_kernelPhS_S_i,"ax",@progbits
	.align	128
        .global         _Z18des_encrypt_kernelPhS_S_i
        .type           _Z18des_encrypt_kernelPhS_S_i,@function
        .size           _Z18des_encrypt_kernelPhS_S_i,(.L_x_29 - _Z18des_encrypt_kernelPhS_S_i)
        .other          _Z18des_encrypt_kernelPhS_S_i,@"STO_CUDA_ENTRY STV_DEFAULT"
_Z18des_encrypt_kernelPhS_S_i:
.text._Z18des_encrypt_kernelPhS_S_i:
[----:B------:R-:W0:Y:S01]  /*0000*/  LDC R1, c[0x0][0x37c] ;  /* 0x0000df00ff017b82 */ /* 0x000e220000000800 */
[----:B------:R-:W1:Y:S07]  /*0010*/  S2R R3, SR_TID.X ;  /* 0x0000000000037919 */ /* 0x000e6e0000002100 */
[----:B------:R-:W1:Y:S01]  /*0020*/  S2UR UR4, SR_CTAID.X ;  /* 0x00000000000479c3 */ /* 0x000e620000002500 */
[----:B------:R-:W2:Y:S01]  /*0030*/  LDCU UR5, c[0x0][0x398] ;  /* 0x00007300ff0577ac */ /* 0x000ea20008000800 */
[----:B0-----:R-:W-:-:S06]  /*0040*/  VIADD R1, R1, 0xffffffb8 ;  /* 0xffffffb801017836 */ /* 0x001fcc0000000000 */
[----:B------:R-:W1:Y:S02]  /*0050*/  LDC R0, c[0x0][0x360] ;  /* 0x0000d800ff007b82 */ /* 0x000e640000000800 */
[----:B-1----:R-:W-:-:S05]  /*0060*/  IMAD R0, R0, UR4, R3 ;  /* 0x0000000400007c24 */ /* 0x002fca000f8e0203 */
[----:B--2---:R-:W-:-:S13]  /*0070*/  ISETP.GE.AND P0, PT, R0, UR5, PT ;  /* 0x0000000500007c0c */ /* 0x004fda000bf06270 */
[----:B------:R-:W-:Y:S05]  /*0080*/  @P0 EXIT ;  /* 0x000000000000094d */ /* 0x000fea0003800000 */
[----:B------:R-:W0:Y:S01]  /*0090*/  LDC.U8 R0, c[0x3][0x44] ;  /* 0x00c01100ff007b82 */ /* 0x000e220000000000 */
[----:B------:R-:W-:Y:S07]  /*00a0*/  STL.U8 [R1+0x40], RZ ;  /* 0x000040ff01007387 */ /* 0x000fee0000100000 */
[----:B------:R-:W1:Y:S08]  /*00b0*/  LDC.S8 R20, c[0x3][0x55] ;  /* 0x00c01540ff147b82 */ /* 0x000e700000000200 */
[----:B------:R-:W2:Y:S08]  /*00c0*/  LDC.U8 R9, c[0x3][0x58] ;  /* 0x00c01600ff097b82 */ /* 0x000eb00000000000 */
[----:B------:R-:W3:Y:S01]  /*00d0*/  LDC.U8 R15, c[0x3][0x5c] ;  /* 0x00c01700ff0f7b82 */ /* 0x000ee20000000000 */
[----:B0-----:R-:W-:-:S07]  /*00e0*/  PRMT R55, R0, 0x8880, RZ ;  /* 0x0000888000377816 */ /* 0x001fce00000000ff */
[----:B------:R-:W0:Y:S01]  /*00f0*/  LDC.U8 R21, c[0x3][0x60] ;  /* 0x00c01800ff157b82 */ /* 0x000e220000000000 */
[----:B-1----:R-:W-:-:S05]  /*0100*/  IMAD.MOV.U32 R0, RZ, RZ, R20 ;  /* 0x000000ffff007224 */ /* 0x002fca00078e0014 */
[----:B------:R-:W-:Y:S02]  /*0110*/  IADD3 R61, PT, PT, R1, R0, RZ ;  /* 0x00000000013d7210 */ /* 0x000fe40007ffe0ff */
[----:B------:R-:W1:Y:S01]  /*0120*/  LDC.S8 R2, c[0x3][0x5b] ;  /* 0x00c016c0ff027b82 */ /* 0x000e620000000200 */
[----:B--2---:R-:W-:-:S05]  /*0130*/  PRMT R9, R9, 0x8880, RZ ;  /* 0x0000888009097816 */ /* 0x004fca00000000ff */
[----:B------:R-:W-:Y:S02]  /*0140*/  IMAD.MOV.U32 R0, RZ, RZ, R9 ;  /* 0x000000ffff007224 */ /* 0x000fe400078e0009 */
[----:B------:R-:W2:Y:S01]  /*0150*/  LDC.U8 R27, c[0x3][0x64] ;  /* 0x00c01900ff1b7b82 */ /* 0x000ea20000000000 */
[----:B---3--:R-:W-:-:S07]  /*0160*/  PRMT R15, R15, 0x8880, RZ ;  /* 0x000088800f0f7816 */ /* 0x008fce00000000ff */
[----:B------:R-:W3:Y:S01]  /*0170*/  LDC.S8 R4, c[0x3][0x5f] ;  /* 0x00c017c0ff047b82 */ /* 0x000ee20000000200 */
[----:B0-----:R-:W-:-:S07]  /*0180*/  PRMT R21, R21, 0x8880, RZ ;  /* 0x0000888015157816 */ /* 0x001fce00000000ff */
[----:B------:R-:W0:Y:S01]  /*0190*/  LDC.U8 R33, c[0x3][0x68] ;  /* 0x00c01a00ff217b82 */ /* 0x000e220000000000 */
[----:B-1----:R-:W-:Y:S02]  /*01a0*/  IMAD.IADD R9, R1, 0x1, R2 ;  /* 0x0000000101097824 */ /* 0x002fe400078e0202 */
[----:B------:R-:W-:-:S04]  /*01b0*/  IMAD.MOV.U32 R2, RZ, RZ, R15 ;  /* 0x000000ffff027224 */ /* 0x000fc800078e000f */
[----:B------:R-:W4:Y:S01]  /*01c0*/  LDL.U8 R9, [R9+-0x1] ;  /* 0xffffff0009097983 */ /* 0x000f220000100000 */
[----:B------:R-:W1:Y:S01]  /*01d0*/  LDC.U8 R51, c[0x3][0x4c] ;  /* 0x00c01300ff337b82 */ /* 0x000e620000000000 */
[----:B--2---:R-:W-:-:S07]  /*01e0*/  PRMT R27, R27, 0x8880, RZ ;  /* 0x000088801b1b7816 */ /* 0x004fce00000000ff */
[----:B------:R-:W2:Y:S01]  /*01f0*/  LDC.U8 R49, c[0x3][0x54] ;  /* 0x00c01500ff317b82 */ /* 0x000ea20000000000 */
[----:B---3--:R-:W-:Y:S01]  /*0200*/  IADD3 R15, PT, PT, R1, R4, RZ ;  /* 0x00000004010f7210 */ /* 0x008fe20007ffe0ff */
[----:B------:R-:W-:-:S05]  /*0210*/  IMAD.MOV.U32 R4, RZ, RZ, R21 ;  /* 0x000000ffff047224 */ /* 0x000fca00078e0015 */
[----:B------:R-:W3:Y:S01]  /*0220*/  LDL.U8 R15, [R15+-0x1] ;  /* 0xffffff000f0f7983 */ /* 0x000ee20000100000 */
[----:B------:R-:W5:Y:S01]  /*0230*/  LDC.S8 R6, c[0x3][0x63] ;  /* 0x00c018c0ff067b82 */ /* 0x000f620000000200 */
[----:B0-----:R-:W-:-:S07]  /*0240*/  PRMT R33, R33, 0x8880, RZ ;  /* 0x0000888021217816 */ /* 0x001fce00000000ff */
[----:B------:R-:W0:Y:S01]  /*0250*/  LDC.U8 R39, c[0x3][0x6c] ;  /* 0x00c01b00ff277b82 */ /* 0x000e220000000000 */
[----:B-1----:R-:W-:-:S07]  /*0260*/  PRMT R51, R51, 0x8880, RZ ;  /* 0x0000888033337816 */ /* 0x002fce00000000ff */
[----:B------:R-:W1:Y:S01]  /*0270*/  LDC.S8 R8, c[0x3][0x67] ;  /* 0x00c019c0ff087b82 */ /* 0x000e620000000200 */
[----:B--2---:R-:W-:-:S07]  /*0280*/  PRMT R49, R49, 0x8880, RZ ;  /* 0x0000888031317816 */ /* 0x004fce00000000ff */
[----:B------:R-:W2:Y:S01]  /*0290*/  LDC.U8 R45, c[0x3][0x70] ;  /* 0x00c01c00ff2d7b82 */ /* 0x000ea20000000000 */
[----:B-----5:R-:W-:Y:S01]  /*02a0*/  IMAD.IADD R21, R1, 0x1, R6 ;  /* 0x0000000101157824 */ /* 0x020fe200078e0206 */
[----:B------:R-:W-:-:S05]  /*02b0*/  MOV R6, R27 ;  /* 0x0000001b00067202 */ /* 0x000fca0000000f00 */
[----:B------:R-:W5:Y:S01]  /*02c0*/  LDL.U8 R21, [R21+-0x1] ;  /* 0xffffff0015157983 */ /* 0x000f620000100000 */
[----:B------:R-:W2:Y:S01]  /*02d0*/  LDC.S8 R63, c[0x3][0x41] ;  /* 0x00c01040ff3f7b82 */ /* 0x000ea20000000200 */
[----:B0-----:R-:W-:-:S07]  /*02e0*/  PRMT R39, R39, 0x8880, RZ ;  /* 0x0000888027277816 */ /* 0x001fce00000000ff */
[----:B------:R-:W0:Y:S01]  /*02f0*/  LDC.S8 R40, c[0x3][0x49] ;  /* 0x00c01240ff287b82 */ /* 0x000e220000000200 */
[----:B-1----:R-:W-:Y:S02]  /*0300*/  IMAD.IADD R27, R1, 0x1, R8 ;  /* 0x00000001011b7824 */ /* 0x002fe400078e0208 */
[----:B------:R-:W-:-:S04]  /*0310*/  IMAD.MOV.U32 R8, RZ, RZ, R33 ;  /* 0x000000ffff087224 */ /* 0x000fc800078e0021 */
[----:B------:R-:W5:Y:S01]  /*0320*/  LDL.U8 R27, [R27+-0x1] ;  /* 0xffffff001b1b7983 */ /* 0x000f620000100000 */
[----:B------:R-:W1:Y:S01]  /*0330*/  LDC.S8 R26, c[0x3][0x51] ;  /* 0x00c01440ff1a7b82 */ /* 0x000e620000000200 */
[----:B--2---:R-:W-:-:S07]  /*0340*/  PRMT R45, R45, 0x8880, RZ ;  /* 0x000088802d2d7816 */ /* 0x004fce00000000ff */
[----:B------:R-:W2:Y:S01]  /*0350*/  LDC.S8 R10, c[0x3][0x6b] ;  /* 0x00c01ac0ff0a7b82 */ /* 0x000ea20000000200 */
[----:B------:R-:W-:-:S07]  /*0360*/  IMAD.IADD R63, R1, 0x1, R63 ;  /* 0x00000001013f7824 */ /* 0x000fce00078e023f */
[----:B------:R-:W2:Y:S01]  /*0370*/  LDC.U8 R47, c[0x3][0x74] ;  /* 0x00c01d00ff2f7b82 */ /* 0x000ea20000000000 */
[----:B0-----:R-:W-:Y:S02]  /*0380*/  IMAD.IADD R67, R1, 0x1, R40 ;  /* 0x0000000101437824 */ /* 0x001fe400078e0228 */
[----:B------:R-:W-:-:S05]  /*0390*/  IMAD.MOV.U32 R40, RZ, RZ, R51 ;  /* 0x000000ffff287224 */ /* 0x000fca00078e0033 */
[----:B------:R-:W0:Y:S01]  /*03a0*/  LDC.U8 R59, c[0x3][0x7c] ;  /* 0x00c01f00ff3b7b82 */ /* 0x000e220000000000 */
[----:B-1----:R-:W-:Y:S02]  /*03b0*/  IMAD.IADD R65, R1, 0x1, R26 ;  /* 0x0000000101417824 */ /* 0x002fe400078e021a */
[----:B------:R-:W-:-:S05]  /*03c0*/  IMAD.MOV.U32 R26, RZ, RZ, R49 ;  /* 0x000000ffff1a7224 */ /* 0x000fca00078e0031 */
[----:B------:R-:W1:Y:S01]  /*03d0*/  LDC.S8 R28, c[0x3][0x42] ;  /* 0x00c01080ff1c7b82 */ /* 0x000e620000000200 */
[----:B--2---:R-:W-:Y:S02]  /*03e0*/  IMAD.IADD R33, R1, 0x1, R10 ;  /* 0x0000000101217824 */ /* 0x004fe400078e020a */
[----:B------:R-:W-:-:S04]  /*03f0*/  IMAD.MOV.U32 R10, RZ, RZ, R39 ;  /* 0x000000ffff0a7224 */ /* 0x000fc800078e0027 */
[----:B------:R-:W2:Y:S01]  /*0400*/  LDL.U8 R33, [R33+-0x1] ;  /* 0xffffff0021217983 */ /* 0x000ea20000100000 */
[----:B------:R-:W1:Y:S01]  /*0410*/  LDC.U8 R34, c[0x3][0x48] ;  /* 0x00c01200ff227b82 */ /* 0x000e620000000000 */
[----:B------:R-:W-:-:S07]  /*0420*/  PRMT R47, R47, 0x8880, RZ ;  /* 0x000088802f2f7816 */ /* 0x000fce00000000ff */
[----:B------:R-:W1:Y:S01]  /*0430*/  LDC.S8 R12, c[0x3][0x6f] ;  /* 0x00c01bc0ff0c7b82 */ /* 0x000e620000000200 */
[----:B0-----:R-:W-:-:S07]  /*0440*/  PRMT R59, R59, 0x8880, RZ ;  /* 0x000088803b3b7816 */ /* 0x001fce00000000ff */
[----:B------:R-:W0:Y:S01]  /*0450*/  LDC.S8 R60, c[0x3][0x76] ;  /* 0x00c01d80ff3c7b82 */ /* 0x000e220000000200 */
[----:B-1----:R-:W-:Y:S01]  /*0460*/  IMAD.IADD R69, R1, 0x1, R28 ;  /* 0x0000000101457824 */ /* 0x002fe200078e021c */
[----:B------:R-:W-:-:S06]  /*0470*/  MOV R28, R55 ;  /* 0x00000037001c7202 */ /* 0x000fcc0000000f00 */
[----:B------:R-:W1:Y:S01]  /*0480*/  LDC.U8 R53, c[0x3][0x78] ;  /* 0x00c01e00ff357b82 */ /* 0x000e620000000000 */
[----:B------:R-:W-:-:S07]  /*0490*/  PRMT R34, R34, 0x8880, RZ ;  /* 0x0000888022227816 */ /* 0x000fce00000000ff */
[----:B------:R-:W1:Y:S01]  /*04a0*/  LDC.S8 R64, c[0x3][0x43] ;  /* 0x00c010c0ff407b82 */ /* 0x000e620000000200 */
[----:B------:R-:W-:Y:S02]  /*04b0*/  IMAD.IADD R39, R1, 0x1, R12 ;  /* 0x0000000101277824 */ /* 0x000fe400078e020c */
[----:B------:R-:W-:-:S04]  /*04c0*/  IMAD.MOV.U32 R12, RZ, RZ, R45 ;  /* 0x000000ffff0c7224 */ /* 0x000fc800078e002d */
[----:B------:R-:W2:Y:S01]  /*04d0*/  LDL.U8 R39, [R39+-0x1] ;  /* 0xffffff0027277983 */ /* 0x000ea20000100000 */
[----:B------:R-:W4:Y:S01]  /*04e0*/  LDC.S8 R20, c[0x3][0x7f] ;  /* 0x00c01fc0ff147b82 */ /* 0x000f220000000200 */
[----:B0-----:R-:W-:-:S06]  /*04f0*/  IMAD.IADD R49, R1, 0x1, R60 ;  /* 0x0000000101317824 */ /* 0x001fcc00078e023c */
[----:B------:R-:W2:Y:S01]  /*0500*/  LDL.U8 R49, [R49+-0x1] ;  /* 0xffffff0031317983 */ /* 0x000ea20000100000 */
[----:B------:R-:W0:Y:S01]  /*0510*/  LDC.S8 R68, c[0x3][0x47] ;  /* 0x00c011c0ff447b82 */ /* 0x000e220000000200 */
[----:B-1----:R-:W-:-:S07]  /*0520*/  PRMT R53, R53, 0x8880, RZ ;  /* 0x0000888035357816 */ /* 0x002fce00000000ff */
[----:B------:R-:W1:Y:S01]  /*0530*/  LDC.U8 R46, c[0x3][0x50] ;  /* 0x00c01400ff2e7b82 */ /* 0x000e620000000000 */
[----:B------:R-:W-:-:S07]  /*0540*/  IMAD.IADD R64, R1, 0x1, R64 ;  /* 0x0000000101407824 */ /* 0x000fce00078e0240 */
[----:B------:R-:W3:Y:S01]  /*0550*/  LDC.S8 R14, c[0x3][0x73] ;  /* 0x00c01cc0ff0e7b82 */ /* 0x000ee20000000200 */
[C---:B----4-:R-:W-:Y:S02]  /*0560*/  IMAD.IADD R60, R1.reuse, 0x1, R20 ;  /* 0x00000001013c7824 */ /* 0x050fe400078e0214 */
[----:B------:R4:W5:Y:S04]  /*0570*/  LDL.U8 R20, [R63+-0x1] ;  /* 0xffffff003f147983 */ /* 0x0009680000100000 */
[----:B------:R-:W2:Y:S01]  /*0580*/  LDL.U8 R60, [R60+-0x1] ;  /* 0xffffff003c3c7983 */ /* 0x000ea20000100000 */
[----:B------:R-:W4:Y:S01]  /*0590*/  LDC.S8 R7, c[0x3][0x5a] ;  /* 0x00c01680ff077b82 */ /* 0x000f220000000200 */
[----:B0-----:R-:W-:-:S07]  /*05a0*/  IMAD.IADD R68, R1, 0x1, R68 ;  /* 0x0000000101447824 */ /* 0x001fce00078e0244 */
[----:B------:R-:W0:Y:S01]  /*05b0*/  LDC.S8 R16, c[0x3][0x77] ;  /* 0x00c01dc0ff107b82 */ /* 0x000e220000000200 */
[----:B-1----:R-:W-:-:S07]  /*05c0*/  PRMT R46, R46, 0x8880, RZ ;  /* 0x000088802e2e7816 */ /* 0x002fce00000000ff */
[----:B------:R-:W1:Y:S01]  /*05d0*/  LDC.S8 R18, c[0x3][0x7b] ;  /* 0x00c01ec0ff127b82 */ /* 0x000e620000000200 */
[----:B---3--:R-:W-:Y:S01]  /*05e0*/  IADD3 R45, PT, PT, R1, R14, RZ ;  /* 0x0000000e012d7210 */ /* 0x008fe20007ffe0ff */
[----:B------:R-:W-:-:S06]  /*05f0*/  IMAD.MOV.U32 R14, RZ, RZ, R47 ;  /* 0x000000ffff0e7224 */ /* 0x000fcc00078e002f */
[----:B------:R-:W3:Y:S01]  /*0600*/  LDC.S8 R66, c[0x3][0x4f] ;  /* 0x00c013c0ff427b82 */ /* 0x000ee20000000200 */
[C---:B----4-:R-:W-:Y:S01]  /*0610*/  IADD3 R7, PT, PT, R1.reuse, R7, RZ ;  /* 0x0000000701077210 */ /* 0x050fe20007ffe0ff */
[----:B------:R-:W4:Y:S06]  /*0620*/  LDL.U8 R45, [R45+-0x1] ;  /* 0xffffff002d2d7983 */ /* 0x000f2c0000100000 */
[----:B------:R-:W3:Y:S01]  /*0630*/  LDC.S8 R62, c[0x3][0x75] ;  /* 0x00c01d40ff3e7b82 */ /* 0x000ee20000000200 */
[----:B0-----:R-:W-:-:S07]  /*0640*/  IMAD.IADD R51, R1, 0x1, R16 ;  /* 0x0000000101337824 */ /* 0x001fce00078e0210 */
[----:B------:R-:W0:Y:S01]  /*0650*/  LDC.S8 R5, c[0x3][0x59] ;  /* 0x00c01640ff057b82 */ /* 0x000e220000000200 */
[----:B-1----:R-:W-:-:S07]  /*0660*/  IMAD.IADD R57, R1, 0x1, R18 ;  /* 0x0000000101397824 */ /* 0x002fce00078e0212 */
[----:B------:R-:W1:Y:S08]  /*0670*/  LDC.S8 R11, c[0x3][0x5d] ;  /* 0x00c01740ff0b7b82 */ /* 0x000e700000000200 */
[----:B------:R-:W1:Y:S08]  /*0680*/  LDC.S8 R17, c[0x3][0x61] ;  /* 0x00c01840ff117b82 */ /* 0x000e700000000200 */
[----:B------:R-:W1:Y:S08]  /*0690*/  LDC.S8 R29, c[0x3][0x69] ;  /* 0x00c01a40ff1d7b82 */ /* 0x000e700000000200 */
[----:B------:R-:W1:Y:S08]  /*06a0*/  LDC.S8 R35, c[0x3][0x6d] ;  /* 0x00c01b40ff237b82 */ /* 0x000e700000000200 */
[----:B------:R-:W1:Y:S08]  /*06b0*/  LDC.S8 R50, c[0x3][0x79] ;  /* 0x00c01e40ff327b82 */ /* 0x000e700000000200 */
[----:B------:R-:W1:Y:S08]  /*06c0*/  LDC.S8 R24, c[0x3][0x7a] ;  /* 0x00c01e80ff187b82 */ /* 0x000e700000000200 */
[----:B------:R-:W1:Y:S08]  /*06d0*/  LDC.S8 R22, c[0x3][0x7e] ;  /* 0x00c01f80ff167b82 */ /* 0x000e700000000200 */
[----:B------:R-:W1:Y:S08]  /*06e0*/  LDC.U8 R3, c[0x3][0x40] ;  /* 0x00c01000ff037b82 */ /* 0x000e700000000000 */
[----:B------:R-:W1:Y:S08]  /*06f0*/  LDC.S8 R32, c[0x3][0x45] ;  /* 0x00c01140ff207b82 */ /* 0x000e700000000200 */
[----:B------:R-:W1:Y:S08]  /*0700*/  LDC.S8 R30, c[0x3][0x46] ;  /* 0x00c01180ff1e7b82 */ /* 0x000e700000000200 */
[----:B------:R-:W1:Y:S08]  /*0710*/  LDC.S8 R36, c[0x3][0x4a] ;  /* 0x00c01280ff247b82 */ /* 0x000e700000000200 */
[----:B------:R-:W1:Y:S08]  /*0720*/  LDC.S8 R38, c[0x3][0x4b] ;  /* 0x00c012c0ff267b82 */ /* 0x000e700000000200 */
[----:B------:R-:W1:Y:S08]  /*0730*/  LDC.S8 R44, c[0x3][0x4d] ;  /* 0x00c01340ff2c7b82 */ /* 0x000e700000000200 */
[----:B------:R-:W5:Y:S08]  /*0740*/  LDC.S8 R42, c[0x3][0x4e] ;  /* 0x00c01380ff2a7b82 */ /* 0x000f700000000200 */
[----:B------:R-:W5:Y:S08]  /*0750*/  LDC.S8 R48, c[0x3][0x52] ;  /* 0x00c01480ff307b82 */ /* 0x000f700000000200 */
[----:B------:R-:W5:Y:S08]  /*0760*/  LDC.S8 R52, c[0x3][0x53] ;  /* 0x00c014c0ff347b82 */ /* 0x000f700000000200 */
[----:B------:R-:W5:Y:S08]  /*0770*/  LDC.S8 R54, c[0x3][0x56] ;  /* 0x00c01580ff367b82 */ /* 0x000f700000000200 */
[----:B------:R-:W5:Y:S08]  /*0780*/  LDC.S8 R56, c[0x3][0x57] ;  /* 0x00c015c0ff387b82 */ /* 0x000f700000000200 */
[----:B------:R-:W2:Y:S08]  /*0790*/  LDC.S8 R13, c[0x3][0x5e] ;  /* 0x00c01780ff0d7b82 */ /* 0x000eb00000000200 */
[----:B------:R-:W2:Y:S08]  /*07a0*/  LDC.S8 R19, c[0x3][0x62] ;  /* 0x00c01880ff137b82 */ /* 0x000eb00000000200 */
[----:B------:R-:W2:Y:S08]  /*07b0*/  LDC.S8 R23, c[0x3][0x65] ;  /* 0x00c01940ff177b82 */ /* 0x000eb00000000200 */
[----:B------:R-:W2:Y:S08]  /*07c0*/  LDC.S8 R25, c[0x3][0x66] ;  /* 0x00c01980ff197b82 */ /* 0x000eb00000000200 */
[----:B------:R-:W2:Y:S08]  /*07d0*/  LDC.S8 R31, c[0x3][0x6a] ;  /* 0x00c01a80ff1f7b82 */ /* 0x000eb00000000200 */
[----:B------:R-:W5:Y:S08]  /*07e0*/  LDC.S8 R37, c[0x3][0x6e] ;  /* 0x00c01b80ff257b82 */ /* 0x000f700000000200 */
[----:B------:R-:W2:Y:S08]  /*07f0*/  LDC.S8 R41, c[0x3][0x71] ;  /* 0x00c01c40ff297b82 */ /* 0x000eb00000000200 */
[----:B------:R-:W2:Y:S08]  /*0800*/  LDC.S8 R58, c[0x3][0x7d] ;  /* 0x00c01f40ff3a7b82 */ /* 0x000eb00000000200 */
[----:B------:R-:W4:Y:S01]  /*0810*/  LDC.S8 R43, c[0x3][0x72] ;  /* 0x00c01c80ff2b7b82 */ /* 0x000f220000000200 */
[C---:B------:R-:W-:Y:S01]  /*0820*/  IADD3 R63, PT, PT, R1.reuse, R40, RZ ;  /* 0x00000028013f7210 */ /* 0x040fe20007ffe0ff */
[C---:B---3--:R-:W-:Y:S01]  /*0830*/  IMAD.IADD R47, R1.reuse, 0x1, R62 ;  /* 0x00000001012f7824 */ /* 0x048fe200078e023e */
[C---:B------:R-:W-:Y:S01]  /*0840*/  IADD3 R66, PT, PT, R1.reuse, R66, RZ ;  /* 0x0000004201427210 */ /* 0x040fe20007ffe0ff */
[----:B------:R-:W-:Y:S01]  /*0850*/  IMAD.MOV.U32 R18, RZ, RZ, R59 ;  /* 0x000000ffff127224 */ /* 0x000fe200078e003b */
[----:B------:R-:W-:Y:S01]  /*0860*/  MOV R16, R53 ;  /* 0x0000003500107202 */ /* 0x000fe20000000f00 */
[C---:B0-----:R-:W-:Y:S01]  /*0870*/  IMAD.IADD R5, R1.reuse, 0x1, R5 ;  /* 0x0000000101057824 */ /* 0x041fe200078e0205 */
[C---:B-1----:R-:W-:Y:S01]  /*0880*/  IADD3 R29, PT, PT, R1.reuse, R29, RZ ;  /* 0x0000001d011d7210 */ /* 0x042fe20007ffe0ff */
[C---:B------:R-:W-:Y:S01]  /*0890*/  IMAD.IADD R11, R1.reuse, 0x1, R11 ;  /* 0x00000001010b7824 */ /* 0x040fe200078e020b */
[----:B------:R-:W3:Y:S01]  /*08a0*/  LDL.U8 R40, [R66+-0x1] ;  /* 0xffffff0042287983 */ /* 0x000ee20000100000 */
[----:B------:R-:W-:Y:S01]  /*08b0*/  IMAD.IADD R17, R1, 0x1, R17 ;  /* 0x0000000101117824 */ /* 0x000fe200078e0211 */
[----:B------:R-:W-:Y:S01]  /*08c0*/  PRMT R3, R3, 0x8880, RZ ;  /* 0x0000888003037816 */ /* 0x000fe200000000ff */
[C---:B------:R-:W-:Y:S01]  /*08d0*/  IMAD.IADD R35, R1.reuse, 0x1, R35 ;  /* 0x0000000101237824 */ /* 0x040fe200078e0223 */
[C---:B------:R-:W-:Y:S01]  /*08e0*/  IADD3 R36, PT, PT, R1.reuse, R36, RZ ;  /* 0x0000002401247210 */ /* 0x040fe20007ffe0ff */
[C---:B------:R-:W-:Y:S01]  /*08f0*/  IMAD.IADD R53, R1.reuse, 0x1, R50 ;  /* 0x0000000101357824 */ /* 0x040fe200078e0232 */
[C---:B-----5:R-:W-:Y:S01]  /*0900*/  IADD3 R37, PT, PT, R1.reuse, R37, RZ ;  /* 0x0000002501257210 */ /* 0x060fe20007ffe0ff */
[C---:B------:R-:W-:Y:S01]  /*0910*/  IMAD.IADD R55, R1.reuse, 0x1, R24 ;  /* 0x0000000101377824 */ /* 0x040fe200078e0218 */
[----:B------:R-:W5:Y:S01]  /*0920*/  LDL.U8 R66, [R5+-0x1] ;  /* 0xffffff0005427983 */ /* 0x000f620000100000 */
[C---:B------:R-:W-:Y:S01]  /*0930*/  IMAD.IADD R59, R1.reuse, 0x1, R22 ;  /* 0x00000001013b7824 */ /* 0x040fe200078e0216 */
[C---:B--2---:R-:W-:Y:S01]  /*0940*/  IADD3 R58, PT, PT, R1.reuse, R58, RZ ;  /* 0x0000003a013a7210 */ /* 0x044fe20007ffe0ff */
[C---:B------:R-:W-:Y:S01]  /*0950*/  IMAD.IADD R62, R1.reuse, 0x1, R34 ;  /* 0x00000001013e7824 */ /* 0x040fe200078e0222 */
[----:B------:R0:W2:Y:S01]  /*0960*/  LDL.U8 R24, [R69+-0x1] ;  /* 0xffffff0045187983 */ /* 0x0000a20000100000 */
[----:B------:R-:W-:-:S02]  /*0970*/  IMAD.IADD R50, R1, 0x1, R28 ;  /* 0x0000000101327824 */ /* 0x000fc400078e021c */
[C---:B------:R-:W-:Y:S01]  /*0980*/  IMAD.IADD R32, R1.reuse, 0x1, R32 ;  /* 0x0000000101207824 */ /* 0x040fe200078e0220 */
[----:B------:R1:W2:Y:S01]  /*0990*/  LDL.U8 R22, [R64+-0x1] ;  /* 0xffffff0040167983 */ /* 0x0002a20000100000 */
[C---:B------:R-:W-:Y:S02]  /*09a0*/  IMAD.IADD R30, R1.reuse, 0x1, R30 ;  /* 0x00000001011e7824 */ /* 0x040fe400078e021e */
[C---:B------:R-:W-:Y:S01]  /*09b0*/  IMAD.IADD R38, R1.reuse, 0x1, R38 ;  /* 0x0000000101267824 */ /* 0x040fe200078e0226 */
[----:B------:R4:W2:Y:S01]  /*09c0*/  LDL.U8 R34, [R67+-0x1] ;  /* 0xffffff0043227983 */ /* 0x0008a20000100000 */
[C---:B0-----:R-:W-:Y:S02]  /*09d0*/  IMAD.IADD R69, R1.reuse, 0x1, R0 ;  /* 0x0000000101457824 */ /* 0x041fe400078e0200 */
[C---:B------:R-:W-:Y:S01]  /*09e0*/  IMAD.IADD R44, R1.reuse, 0x1, R44 ;  /* 0x00000001012c7824 */ /* 0x040fe200078e022c */
[----:B------:R-:W2:Y:S01]  /*09f0*/  LDL.U8 R28, [R68+-0x1] ;  /* 0xffffff00441c7983 */ /* 0x000ea20000100000 */
[----:B-1----:R-:W-:-:S02]  /*0a00*/  IMAD.IADD R64, R1, 0x1, R46 ;  /* 0x0000000101407824 */ /* 0x002fc400078e022e */
[C---:B------:R-:W-:Y:S01]  /*0a10*/  IMAD.IADD R42, R1.reuse, 0x1, R42 ;  /* 0x00000001012a7824 */ /* 0x040fe200078e022a */
[----:B------:R0:W2:Y:S01]  /*0a20*/  LDL.U8 R46, [R65+-0x1] ;  /* 0xffffff00412e7983 */ /* 0x0000a20000100000 */
[C---:B----4-:R-:W-:Y:S02]  /*0a30*/  IMAD.IADD R67, R1.reuse, 0x1, R26 ;  /* 0x0000000101437824 */ /* 0x050fe400078e021a */
[C---:B------:R-:W-:Y:S01]  /*0a40*/  IMAD.IADD R48, R1.reuse, 0x1, R48 ;  /* 0x0000000101307824 */ /* 0x040fe200078e0230 */
[----:B------:R1:W4:Y:S01]  /*0a50*/  LDL.U8 R26, [R61+-0x1] ;  /* 0xffffff003d1a7983 */ /* 0x0003220000100000 */
[C---:B------:R-:W-:Y:S02]  /*0a60*/  IMAD.IADD R52, R1.reuse, 0x1, R52 ;  /* 0x0000000101347824 */ /* 0x040fe400078e0234 */
[C---:B------:R-:W-:Y:S01]  /*0a70*/  IMAD.IADD R54, R1.reuse, 0x1, R54 ;  /* 0x0000000101367824 */ /* 0x040fe200078e0236 */
[----:B------:R1:W4:Y:S01]  /*0a80*/  LDL.U8 R0, [R63+-0x1] ;  /* 0xffffff003f007983 */ /* 0x0003220000100000 */
[----:B0-----:R-:W-:-:S02]  /*0a90*/  IMAD.IADD R65, R1, 0x1, R2 ;  /* 0x0000000101417824 */ /* 0x001fc400078e0202 */
[C---:B------:R-:W-:Y:S01]  /*0aa0*/  IMAD.IADD R56, R1.reuse, 0x1, R56 ;  /* 0x0000000101387824 */ /* 0x040fe200078e0238 */
[----:B------:R0:W4:Y:S01]  /*0ab0*/  LDL.U8 R68, [R7+-0x1] ;  /* 0xffffff0007447983 */ /* 0x0001220000100000 */
[C---:B-1----:R-:W-:Y:S01]  /*0ac0*/  IADD3 R61, PT, PT, R1.reuse, R4, RZ ;  /* 0x00000004013d7210 */ /* 0x042fe20007ffe0ff */
[C---:B------:R-:W-:Y:S02]  /*0ad0*/  IMAD.IADD R13, R1.reuse, 0x1, R13 ;  /* 0x00000001010d7824 */ /* 0x040fe400078e020d */
[C---:B------:R-:W-:Y:S01]  /*0ae0*/  IMAD.IADD R63, R1.reuse, 0x1, R10 ;  /* 0x00000001013f7824 */ /* 0x040fe200078e020a */
[----:B------:R-:W4:Y:S01]  /*0af0*/  LDL.U8 R2, [R11+-0x1] ;  /* 0xffffff000b027983 */ /* 0x000f220000100000 */
[C---:B------:R-:W-:Y:S02]  /*0b00*/  IMAD.IADD R19, R1.reuse, 0x1, R19 ;  /* 0x0000000101137824 */ /* 0x040fe400078e0213 */
[C---:B0-----:R-:W-:Y:S01]  /*0b10*/  IMAD.IADD R7, R1.reuse, 0x1, R8 ;  /* 0x0000000101077824 */ /* 0x041fe200078e0208 */
[----:B------:R0:W4:Y:S01]  /*0b20*/  LDL.U8 R4, [R17+-0x1] ;  /* 0xffffff0011047983 */ /* 0x0001220000100000 */
[----:B------:R-:W-:-:S02]  /*0b30*/  IMAD.IADD R23, R1, 0x1, R23 ;  /* 0x0000000101177824 */ /* 0x000fc400078e0217 */
[C---:B------:R-:W-:Y:S01]  /*0b40*/  IMAD.IADD R25, R1.reuse, 0x1, R25 ;  /* 0x0000000101197824 */ /* 0x040fe200078e0219 */
[----:B------:R1:W4:Y:S01]  /*0b50*/  LDL.U8 R8, [R29+-0x1] ;  /* 0xffffff001d087983 */ /* 0x0003220000100000 */
[C---:B------:R-:W-:Y:S02]  /*0b60*/  IMAD.IADD R31, R1.reuse, 0x1, R31 ;  /* 0x00000001011f7824 */ /* 0x040fe400078e021f */
[C---:B------:R-:W-:Y:S01]  /*0b70*/  IMAD.IADD R41, R1.reuse, 0x1, R41 ;  /* 0x0000000101297824 */ /* 0x040fe200078e0229 */
[----:B------:R1:W4:Y:S01]  /*0b80*/  LDL.U8 R10, [R35+-0x1] ;  /* 0xffffff00230a7983 */ /* 0x0003220000100000 */
[C---:B------:R-:W-:Y:S01]  /*0b90*/  IMAD.IADD R5, R1.reuse, 0x1, R6 ;  /* 0x0000000101057824 */ /* 0x040fe200078e0206 */
[C---:B0-----:R-:W-:Y:S01]  /*0ba0*/  IADD3 R17, PT, PT, R1.reuse, R14, RZ ;  /* 0x0000000e01117210 */ /* 0x041fe20007ffe0ff */
[C---:B------:R-:W-:Y:S01]  /*0bb0*/  IMAD.IADD R11, R1.reuse, 0x1, R12 ;  /* 0x00000001010b7824 */ /* 0x040fe200078e020c */
[----:B------:R-:W4:Y:S01]  /*0bc0*/  LDL.U8 R32, [R32+-0x1] ;  /* 0xffffff0020207983 */ /* 0x000f220000100000 */
[----:B-1----:R-:W-:-:S02]  /*0bd0*/  IMAD.IADD R29, R1, 0x1, R18 ;  /* 0x00000001011d7824 */ /* 0x002fc400078e0212 */
[C---:B------:R-:W-:Y:S01]  /*0be0*/  IMAD.IADD R43, R1.reuse, 0x1, R43 ;  /* 0x00000001012b7824 */ /* 0x040fe200078e022b */
[----:B------:R-:W4:Y:S01]  /*0bf0*/  LDL.U8 R30, [R30+-0x1] ;  /* 0xffffff001e1e7983 */ /* 0x000f220000100000 */
[C---:B------:R-:W-:Y:S02]  /*0c00*/  IMAD.IADD R35, R1.reuse, 0x1, R16 ;  /* 0x0000000101237824 */ /* 0x040fe400078e0210 */
[----:B------:R-:W-:Y:S01]  /*0c10*/  IMAD.IADD R3, R1, 0x1, R3 ;  /* 0x0000000101037824 */ /* 0x000fe200078e0203 */
[----:B------:R-:W4:Y:S04]  /*0c20*/  LDL.U8 R36, [R36+-0x1] ;  /* 0xffffff0024247983 */ /* 0x000f280000100000 */
        /* <DEDUP_REMOVED lines=37> */
[----:B------:R-:W-:Y:S04]  /*0e80*/  STL.U8 [R1+0x1], R20 ;  /* 0x0000011401007387 */ /* 0x000fe80000100000 */
        /* <DEDUP_REMOVED lines=8> */
[----:B------:R-:W-:Y:S01]  /*0f10*/  STL.U8 [R1+0x3f], R60 ;  /* 0x00003f3c01007387 */ /* 0x000fe20000100000 */
[----:B------:R-:W0:Y:S03]  /*0f20*/  LDCU.64 UR4, c[0x0][0x358] ;  /* 0x00006b00ff0477ac */ /* 0x000e260008000a00 */
[----:B---3--:R-:W-:Y:S04]  /*0f30*/  STL.U8 [R1+0xf], R40 ;  /* 0x00000f2801007387 */ /* 0x008fe80000100000 */
[----:B-----5:R-:W-:Y:S04]  /*0f40*/  STL.U8 [R1+0x19], R66 ;  /* 0x0000194201007387 */ /* 0x020fe80000100000 */
[----:B--2---:R-:W-:Y:S04]  /*0f50*/  STL.U8 [R1+0x2], R24 ;  /* 0x0000021801007387 */ /* 0x004fe80000100000 */
[----:B------:R-:W-:Y:S04]  /*0f60*/  STL.U8 [R1+0x3], R22 ;  /* 0x0000031601007387 */ /* 0x000fe80000100000 */
[----:B------:R-:W-:Y:S04]  /*0f70*/  STL.U8 [R1+0x9], R34 ;  /* 0x0000092201007387 */ /* 0x000fe80000100000 */
[----:B------:R-:W-:Y:S04]  /*0f80*/  STL.U8 [R1+0x7], R28 ;  /* 0x0000071c01007387 */ /* 0x000fe80000100000 */
[----:B------:R-:W-:Y:S04]  /*0f90*/  STL.U8 [R1+0x11], R46 ;  /* 0x0000112e01007387 */ /* 0x000fe80000100000 */
[----:B----4-:R-:W-:Y:S04]  /*0fa0*/  STL.U8 [R1+0x15], R26 ;  /* 0x0000151a01007387 */ /* 0x010fe80000100000 */
        /* <DEDUP_REMOVED lines=44> */
[----:B------:R-:W-:-:S03]  /*1270*/  ISETP.NE.AND P0, PT, R3, RZ, PT ;  /* 0x000000ff0300720c */ /* 0x000fc60003f05270 */
[----:B------:R1:W-:Y:S02]  /*1280*/  STL.U8 [R1+0xc], R0 ;  /* 0x00000c0001007387 */ /* 0x0003e40000100000 */
[----:B-1----:R-:W-:-:S08]  /*1290*/  PRMT R0, RZ, 0x7610, R0 ;  /* 0x00007610ff007816 */ /* 0x002fd00000000000 */
[----:B0-----:R-:W-:Y:S05]  /*12a0*/  @!P0 BRA `(.L_x_0) ;  /* 0x0000000000688947 */ /* 0x001fea0003800000 */
[----:B------:R-:W-:Y:S02]  /*12b0*/  HFMA2 R2, -RZ, RZ, 0, 0 ;  /* 0x00000000ff027431 */ /* 0x000fe400000001ff */
[----:B------:R-:W-:-:S07]  /*12c0*/  IMAD.MOV.U32 R0, RZ, RZ, RZ ;  /* 0x000000ffff007224 */ /* 0x000fce00078e00ff */
.L_x_3:
[----:B------:R-:W-:-:S05]  /*12d0*/  VIADD R4, R3, 0xffffffd0 ;  /* 0xffffffd003047836 */ /* 0x000fca0000000000 */
[----:B------:R-:W-:-:S04]  /*12e0*/  LOP3.LUT R4, R4, 0xff, RZ, 0xc0, !PT ;  /* 0x000000ff04047812 */ /* 0x000fc800078ec0ff */
[----:B------:R-:W-:Y:S01]  /*12f0*/  ISETP.GE.U32.AND P0, PT, R4, 0xa, PT ;  /* 0x0000000a0400780c */ /* 0x000fe20003f06070 */
[----:B------:R-:W-:-:S12]  /*1300*/  IMAD.MOV.U32 R4, RZ, RZ, -0x30 ;  /* 0xffffffd0ff047424 */ /* 0x000fd800078e00ff */
[----:B------:R-:W-:Y:S05]  /*1310*/  @!P0 BRA `(.L_x_1) ;  /* 0x0000000000288947 */ /* 0x000fea0003800000 */
[----:B------:R-:W-:-:S05]  /*1320*/  VIADD R4, R3, 0xffffffbf ;  /* 0xffffffbf03047836 */ /* 0x000fca0000000000 */
[----:B------:R-:W-:-:S04]  /*1330*/  LOP3.LUT R4, R4, 0xff, RZ, 0xc0, !PT ;  /* 0x000000ff04047812 */ /* 0x000fc800078ec0ff */
[----:B------:R-:W-:Y:S01]  /*1340*/  ISETP.GE.U32.AND P0, PT, R4, 0x6, PT ;  /* 0x000000060400780c */ /* 0x000fe20003f06070 */
[----:B------:R-:W-:-:S12]  /*1350*/  IMAD.MOV.U32 R4, RZ, RZ, -0x37 ;  /* 0xffffffc9ff047424 */ /* 0x000fd800078e00ff */
[----:B------:R-:W-:Y:S05]  /*1360*/  @!P0 BRA `(.L_x_1) ;  /* 0x0000000000148947 */ /* 0x000fea0003800000 */
[----:B------:R-:W-:-:S04]  /*1370*/  IADD3 R4, PT, PT, R3, -0x61, RZ ;  /* 0xffffff9f03047810 */ /* 0x000fc80007ffe0ff */
[----:B------:R-:W-:-:S04]  /*1380*/  LOP3.LUT R4, R4, 0xff, RZ, 0xc0, !PT ;  /* 0x000000ff04047812 */ /* 0x000fc800078ec0ff */
[----:B------:R-:W-:-:S13]  /*1390*/  ISETP.GT.U32.AND P0, PT, R4, 0x5, PT ;  /* 0x000000050400780c */ /* 0x000fda0003f04070 */
[----:B------:R-:W-:Y:S05]  /*13a0*/  @P0 BRA `(.L_x_2) ;  /* 0x0000000000240947 */ /* 0x000fea0003800000 */
[----:B------:R-:W-:-:S07]  /*13b0*/  IMAD.MOV.U32 R4, RZ, RZ, -0x57 ;  /* 0xffffffa9ff047424 */ /* 0x000fce00078e00ff */
.L_x_1:
[----:B------:R-:W-:Y:S01]  /*13c0*/  IMAD.IADD R6, R1, 0x1, R0 ;  /* 0x0000000101067824 */ /* 0x000fe200078e0200 */
[----:B------:R-:W-:-:S04]  /*13d0*/  LOP3.LUT R5, R3, 0xff, RZ, 0xc0, !PT ;  /* 0x000000ff03057812 */ /* 0x000fc800078ec0ff */
[----:B------:R-:W2:Y:S01]  /*13e0*/  LDL.U8 R3, [R6+0x1] ;  /* 0x0000010006037983 */ /* 0x000ea20000100000 */
[----:B------:R-:W-:Y:S02]  /*13f0*/  IMAD.IADD R5, R5, 0x1, R4 ;  /* 0x0000000105057824 */ /* 0x000fe400078e0204 */
[----:B------:R-:W-:-:S03]  /*1400*/  VIADD R0, R0, 0x1 ;  /* 0x0000000100007836 */ /* 0x000fc60000000000 */
[----:B------:R-:W-:Y:S02]  /*1410*/  LEA R2, R2, R5, 0x1 ;  /* 0x0000000502027211 */ /* 0x000fe400078e08ff */
[----:B--2---:R-:W-:-:S13]  /*1420*/  ISETP.NE.AND P0, PT, R3, RZ, PT ;  /* 0x000000ff0300720c */ /* 0x004fda0003f05270 */
[----:B------:R-:W-:Y:S05]  /*1430*/  @P0 BRA `(.L_x_3) ;  /* 0xfffffffc00a40947 */ /* 0x000fea000383ffff */
.L_x_2:
[----:B------:R-:W-:-:S07]  /*1440*/  PRMT R0, R2, 0x7610, R0 ;  /* 0x0000761002007816 */ /* 0x000fce0000000000 */
.L_x_0:
[----:B------:R-:W0:Y:S01]  /*1450*/  S2R R3, SR_TID.X ;  /* 0x0000000000037919 */ /* 0x000e220000002100 */
[----:B------:R-:W0:Y:S01]  /*1460*/  S2UR UR8, SR_CTAID.X ;  /* 0x00000000000879c3 */ /* 0x000e220000002500 */
[----:B------:R-:W1:Y:S01]  /*1470*/  LDCU.64 UR6, c[0x0][0x388] ;  /* 0x00007100ff0677ac */ /* 0x000e620008000a00 */
[----:B------:R-:W-:-:S06]  /*1480*/  PRMT R4, R62, 0x9910, RZ ;  /* 0x000099103e047816 */ /* 0x000fcc00000000ff */
[----:B------:R-:W0:Y:S02]  /*1490*/  LDC R2, c[0x0][0x360] ;  /* 0x0000d800ff027b82 */ /* 0x000e240000000800 */
[----:B0-----:R-:W-:-:S04]  /*14a0*/  IMAD R2, R2, UR8, R3 ;  /* 0x0000000802027c24 */ /* 0x001fc8000f8e0203 */
[----:B------:R-:W-:-:S05]  /*14b0*/  IMAD.SHL.U32 R3, R2, 0x8, RZ ;  /* 0x0000000802037824 */ /* 0x000fca00078e00ff */
[----:B-1----:R-:W-:-:S04]  /*14c0*/  IADD3 R2, P0, PT, R3, UR6, RZ ;  /* 0x0000000603027c10 */ /* 0x002fc8000ff1e0ff */
[----:B------:R-:W-:Y:S02]  /*14d0*/  LEA.HI.X.SX32 R3, R3, UR7, 0x1, P0 ;  /* 0x0000000703037c11 */ /* 0x000fe400080f0eff */
[----:B------:R-:W-:Y:S02]  /*14e0*/  ISETP.NE.AND P0, PT, R4, RZ, PT ;  /* 0x000000ff0400720c */ /* 0x000fe40003f05270 */
[----:B------:R-:W-:Y:S01]  /*14f0*/  PRMT R4, RZ, 0x7610, R4 ;  /* 0x00007610ff047816 */ /* 0x000fe20000000004 */
[----:B------:R0:W-:Y:S10]  /*1500*/  STG.E.U8 desc[UR4][R2.64], R0 ;  /* 0x0000000002007986 */ /* 0x0001f4000c101104 */
[----:B------:R-:W-:Y:S05]  /*1510*/  @!P0 BRA `(.L_x_4) ;  /* 0x0000000000648947 */ /* 0x000fea0003800000 */
[----:B0-----:R-:W-:Y:S02]  /*1520*/  IMAD.MOV.U32 R0, RZ, RZ, RZ ;  /* 0x000000ffff007224 */ /* 0x001fe400078e00ff */
[----:B------:R-:W-:-:S07]  /*1530*/  IMAD.MOV.U32 R4, RZ, RZ, RZ ;  /* 0x000000ffff047224 */ /* 0x000fce00078e00ff */
.L_x_6:
[----:B------:R-:W-:-:S05]  /*1540*/  VIADD R5, R62, 0xffffffd0 ;  /* 0xffffffd03e057836 */ /* 0x000fca0000000000 */
[----:B------:R-:W-:-:S04]  /*1550*/  LOP3.LUT R5, R5, 0xff, RZ, 0xc0, !PT ;  /* 0x000000ff05057812 */ /* 0x000fc800078ec0ff */
[----:B------:R-:W-:Y:S02]  /*1560*/  ISETP.GE.U32.AND P0, PT, R5, 0xa, PT ;  /* 0x0000000a0500780c */ /* 0x000fe40003f06070 */
[----:B------:R-:W-:-:S11]  /*1570*/  MOV R5, 0xffffffd0 ;  /* 0xffffffd000057802 */ /* 0x000fd60000000f00 */
[----:B------:R-:W-:Y:S05]  /*1580*/  @!P0 BRA `(.L_x_5) ;  /* 0x0000000000288947 */ /* 0x000fea0003800000 */
[----:B------:R-:W-:-:S05]  /*1590*/  VIADD R5, R62, 0xffffffbf ;  /* 0xffffffbf3e057836 */ /* 0x000fca0000000000 */
[----:B------:R-:W-:-:S04]  /*15a0*/  LOP3.LUT R5, R5, 0xff, RZ, 0xc0, !PT ;  /* 0x000000ff05057812 */ /* 0x000fc800078ec0ff */
[----:B------:R-:W-:Y:S01]  /*15b0*/  ISETP.GE.U32.AND P0, PT, R5, 0x6, PT ;  /* 0x000000060500780c */ /* 0x000fe20003f06070 */
[----:B------:R-:W-:-:S12]  /*15c0*/  IMAD.MOV.U32 R5, RZ, RZ, -0x37 ;  /* 0xffffffc9ff057424 */ /* 0x000fd800078e00ff */
[----:B------:R-:W-:Y:S05]  /*15d0*/  @!P0 BRA `(.L_x_5) ;  /* 0x0000000000148947 */ /* 0x000fea0003800000 */
[----:B------:R-:W-:-:S05]  /*15e0*/  VIADD R5, R62, 0xffffff9f ;  /* 0xffffff9f3e057836 */ /* 0x000fca0000000000 */
[----:B------:R-:W-:-:S04]  /*15f0*/  LOP3.LUT R5, R5, 0xff, RZ, 0xc0, !PT ;  /* 0x000000ff05057812 */ /* 0x000fc800078ec0ff */
[----:B------:R-:W-:-:S13]  /*1600*/  ISETP.GT.U32.AND P0, PT, R5, 0x5, PT ;  /* 0x000000050500780c */ /* 0x000fda0003f04070 */
[----:B------:R-:W-:Y:S05]  /*1610*/  @P0 BRA `(.L_x_4) ;  /* 0x0000000000240947 */ /* 0x000fea0003800000 */
[----:B------:R-:W-:-:S07]  /*1620*/  IMAD.MOV.U32 R5, RZ, RZ, -0x57 ;  /* 0xffffffa9ff057424 */ /* 0x000fce00078e00ff */
.L_x_5:
[----:B------:R-:W-:Y:S02]  /*1630*/  IADD3 R8, PT, PT, R1, R0, RZ ;  /* 0x0000000001087210 */ /* 0x000fe40007ffe0ff */
[----:B------:R-:W-:-:S03]  /*1640*/  LOP3.LUT R6, R62, 0xff, RZ, 0xc0, !PT ;  /* 0x000000ff3e067812 */ /* 0x000fc600078ec0ff */
[----:B------:R-:W2:Y:S01]  /*1650*/  LDL.U8 R62, [R8+0x9] ;  /* 0x00000900083e7983 */ /* 0x000ea20000100000 */
[----:B------:R-:W-:Y:S02]  /*1660*/  VIADD R0, R0, 0x1 ;  /* 0x0000000100007836 */ /* 0x000fe40000000000 */
[----:B------:R-:W-:-:S04]  /*1670*/  IMAD.IADD R5, R6, 0x1, R5 ;  /* 0x0000000106057824 */ /* 0x000fc800078e0205 */
[----:B------:R-:W-:Y:S01]  /*1680*/  IMAD R4, R4, 0x2, R5 ;  /* 0x0000000204047824 */ /* 0x000fe200078e0205 */
[----:B--2---:R-:W-:-:S13]  /*1690*/  ISETP.NE.AND P0, PT, R62, RZ, PT ;  /* 0x000000ff3e00720c */ /* 0x004fda0003f05270 */
[----:B------:R-:W-:Y:S05]  /*16a0*/  @P0 BRA `(.L_x_6) ;  /* 0xfffffffc00a40947 */ /* 0x000fea000383ffff */
.L_x_4:
[----:B0-----:R-:W-:Y:S01]  /*16b0*/  PRMT R0, R64, 0x9910, RZ ;  /* 0x0000991040007816 */ /* 0x001fe200000000ff */
[----:B------:R0:W-:Y:S03]  /*16c0*/  STG.E.U8 desc[UR4][R2.64+0x1], R4 ;  /* 0x0000010402007986 */ /* 0x0001e6000c101104 */
[----:B------:R-:W-:Y:S02]  /*16d0*/  ISETP.NE.AND P0, PT, R0, RZ, PT ;  /* 0x000000ff0000720c */ /* 0x000fe40003f05270 */
[----:B------:R-:W-:-:S11]  /*16e0*/  PRMT R0, RZ, 0x7610, R0 ;  /* 0x00007610ff007816 */ /* 0x000fd60000000000 */
[----:B0-----:R-:W-:Y:S05]  /*16f0*/  @!P0 BRA `(.L_x_7) ;  /* 0x0000000000688947 */ /* 0x001fea0003800000 */
[----:B------:R-:W-:Y:S02]  /*1700*/  HFMA2 R4, -RZ, RZ, 0, 0 ;  /* 0x00000000ff047431 */ /* 0x000fe400000001ff */
[----:B------:R-:W-:-:S07]  /*1710*/  IMAD.MOV.U32 R0, RZ, RZ, RZ ;  /* 0x000000ffff007224 */ /* 0x000fce00078e00ff */
.L_x_10:
        /* <DEDUP_REMOVED lines=15> */
.L_x_8:
        /* <DEDUP_REMOVED lines=8> */
.L_x_9:
[----:B------:R-:W-:-:S07]  /*1890*/  PRMT R0, R4, 0x7610, R0 ;  /* 0x0000761004007816 */ /* 0x000fce0000000000 */
.L_x_7:
[----:B------:R-:W-:Y:S01]  /*18a0*/  PRMT R4, R69, 0x9910, RZ ;  /* 0x0000991045047816 */ /* 0x000fe200000000ff */
[----:B------:R0:W-:Y:S03]  /*18b0*/  STG.E.U8 desc[UR4][R2.64+0x2], R0 ;  /* 0x0000020002007986 */ /* 0x0001e6000c101104 */
[----:B------:R-:W-:Y:S02]  /*18c0*/  ISETP.NE.AND P0, PT, R4, RZ, PT ;  /* 0x000000ff0400720c */ /* 0x000fe40003f05270 */
[----:B------:R-:W-:-:S11]  /*18d0*/  PRMT R4, RZ, 0x7610, R4 ;  /* 0x00007610ff047816 */ /* 0x000fd60000000004 */
[----:B0-----:R-:W-:Y:S05]  /*18e0*/  @!P0 BRA `(.L_x_11) ;  /* 0x0000000000648947 */ /* 0x001fea0003800000 */
[----:B------:R-:W-:Y:S02]  /*18f0*/  IMAD.MOV.U32 R0, RZ, RZ, RZ ;  /* 0x000000ffff007224 */ /* 0x000fe400078e00ff */
[----:B------:R-:W-:-:S07]  /*1900*/  IMAD.MOV.U32 R4, RZ, RZ, RZ ;  /* 0x000000ffff047224 */ /* 0x000fce00078e00ff */
.L_x_13:
[----:B------:R-:W-:-:S05]  /*1910*/  VIADD R5, R69, 0xffffffd0 ;  /* 0xffffffd045057836 */ /* 0x000fca0000000000 */
[----:B------:R-:W-:-:S04]  /*1920*/  LOP3.LUT R5, R5, 0xff, RZ, 0xc0, !PT ;  /* 0x000000ff05057812 */ /* 0x000fc800078ec0ff */
[----:B------:R-:W-:Y:S01]  /*1930*/  ISETP.GE.U32.AND P0, PT, R5, 0xa, PT ;  /* 0x0000000a0500780c */ /* 0x000fe20003f06070 */
[----:B------:R-:W-:-:S12]  /*1940*/  IMAD.MOV.U32 R5, RZ, RZ, -0x30 ;  /* 0xffffffd0ff057424 */ /* 0x000fd800078e00ff */
[----:B------:R-:W-:Y:S05]  /*1950*/  @!P0 BRA `(.L_x_12) ;  /* 0x0000000000288947 */ /* 0x000fea0003800000 */
[----:B------:R-:W-:-:S04]  /*1960*/  IADD3 R5, PT, PT, R69, -0x41, RZ ;  /* 0xffffffbf45057810 */ /* 0x000fc80007ffe0ff */
        /* <DEDUP_REMOVED lines=9> */
.L_x_12:
[----:B------:R-:W-:Y:S01]  /*1a00*/  IMAD.IADD R8, R1, 0x1, R0 ;  /* 0x0000000101087824 */ /* 0x000fe200078e0200 */
[----:B------:R-:W-:-:S04]  /*1a10*/  LOP3.LUT R6, R69, 0xff, RZ, 0xc0, !PT ;  /* 0x000000ff45067812 */ /* 0x000fc800078ec0ff */
[----:B------:R-:W2:Y:S01]  /*1a20*/  LDL.U8 R69, [R8+0x19] ;  /* 0x0000190008457983 */ /* 0x000ea20000100000 */
[----:B------:R-:W-:Y:S01]  /*1a30*/  IMAD.IADD R5, R6, 0x1, R5 ;  /* 0x0000000106057824 */ /* 0x000fe200078e0205 */
[----:B------:R-:W-:-:S03]  /*1a40*/  IADD3 R0, PT, PT, R0, 0x1, RZ ;  /* 0x0000000100007810 */ /* 0x000fc60007ffe0ff */
[----:B------:R-:W-:Y:S01]  /*1a50*/  IMAD R4, R4, 0x2, R5 ;  /* 0x0000000204047824 */ /* 0x000fe200078e0205 */
[----:B--2---:R-:W-:-:S13]  /*1a60*/  ISETP.NE.AND P0, PT, R69, RZ, PT ;  /* 0x000000ff4500720c */ /* 0x004fda0003f05270 */
[----:B------:R-:W-:Y:S05]  /*1a70*/  @P0 BRA `(.L_x_13) ;  /* 0xfffffffc00a40947 */ /* 0x000fea000383ffff */
.L_x_11:
[----:B------:R-:W-:Y:S01]  /*1a80*/  PRMT R0, R61, 0x9910, RZ ;  /* 0x000099103d007816 */ /* 0x000fe200000000ff */
[----:B------:R0:W-:Y:S03]  /*1a90*/  STG.E.U8 desc[UR4][R2.64+0x3], R4 ;  /* 0x0000030402007986 */ /* 0x0001e6000c101104 */
[----:B------:R-:W-:Y:S02]  /*1aa0*/  ISETP.NE.AND P0, PT, R0, RZ, PT ;  /* 0x000000ff0000720c */ /* 0x000fe40003f05270 */
[----:B------:R-:W-:-:S11]  /*1ab0*/  PRMT R0, RZ, 0x7610, R0 ;  /* 0x00007610ff007816 */ /* 0x000fd60000000000 */
[----:B0-----:R-:W-:Y:S05]  /*1ac0*/  @!P0 BRA `(.L_x_14) ;  /* 0x0000000000688947 */ /* 0x001fea0003800000 */
[----:B------:R-:W-:Y:S02]  /*1ad0*/  IMAD.MOV.U32 R0, RZ, RZ, RZ ;  /* 0x000000ffff007224 */ /* 0x000fe400078e00ff */
[----:B------:R-:W-:-:S07]  /*1ae0*/  IMAD.MOV.U32 R4, RZ, RZ, RZ ;  /* 0x000000ffff047224 */ /* 0x000fce00078e00ff */
.L_x_17:
[----:B------:R-:W-:-:S04]  /*1af0*/  IADD3 R5, PT, PT, R61, -0x30, RZ ;  /* 0xffffffd03d057810 */ /* 0x000fc80007ffe0ff */
        /* <DEDUP_REMOVED lines=13> */
[----:B------:R-:W-:-:S07]  /*1bd0*/  MOV R5, 0xffffffa9 ;  /* 0xffffffa900057802 */ /* 0x000fce0000000f00 */
.L_x_15:
[----:B------:R-:W-:Y:S01]  /*1be0*/  IMAD.IADD R8, R1, 0x1, R0 ;  /* 0x0000000101087824 */ /* 0x000fe200078e0200 */
[----:B------:R-:W-:-:S04]  /*1bf0*/  LOP3.LUT R6, R61, 0xff, RZ, 0xc0, !PT ;  /* 0x000000ff3d067812 */ /* 0x000fc800078ec0ff */
[----:B------:R-:W2:Y:S01]  /*1c00*/  LDL.U8 R61, [R8+0x21] ;  /* 0x00002100083d7983 */ /* 0x000ea20000100000 */
[----:B------:R-:W-:Y:S02]  /*1c10*/  IMAD.IADD R5, R6, 0x1, R5 ;  /* 0x0000000106057824 */ /* 0x000fe400078e0205 */
[----:B------:R-:W-:Y:S02]  /*1c20*/  VIADD R0, R0, 0x1 ;  /* 0x0000000100007836 */ /* 0x000fe40000000000 */
[----:B------:R-:W-:Y:S01]  /*1c30*/  IMAD R4, R4, 0x2, R5 ;  /* 0x0000000204047824 */ /* 0x000fe200078e0205 */
[----:B--2---:R-:W-:-:S13]  /*1c40*/  ISETP.NE.AND P0, PT, R61, RZ, PT ;  /* 0x000000ff3d00720c */ /* 0x004fda0003f05270 */
[----:B------:R-:W-:Y:S05]  /*1c50*/  @P0 BRA `(.L_x_17) ;  /* 0xfffffffc00a40947 */ /* 0x000fea000383ffff */
.L_x_16:
[----:B------:R-:W-:-:S07]  /*1c60*/  PRMT R0, R4, 0x7610, R0 ;  /* 0x0000761004007816 */ /* 0x000fce0000000000 */
.L_x_14:
[----:B------:R-:W-:Y:S01]  /*1c70*/  PRMT R4, R7, 0x9910, RZ ;  /* 0x0000991007047816 */ /* 0x000fe200000000ff */
[----:B------:R0:W-:Y:S03]  /*1c80*/  STG.E.U8 desc[UR4][R2.64+0x4], R0 ;  /* 0x0000040002007986 */ /* 0x0001e6000c101104 */
[----:B------:R-:W-:Y:S02]  /*1c90*/  ISETP.NE.AND P0, PT, R4, RZ, PT ;  /* 0x000000ff0400720c */ /* 0x000fe40003f05270 */
[----:B------:R-:W-:-:S11]  /*1ca0*/  PRMT R4, RZ, 0x7610, R4 ;  /* 0x00007610ff047816 */ /* 0x000fd60000000004 */
[----:B0-----:R-:W-:Y:S05]  /*1cb0*/  @!P0 BRA `(.L_x_18) ;  /* 0x0000000000648947 */ /* 0x001fea0003800000 */
[----:B------:R-:W-:Y:S02]  /*1cc0*/  HFMA2 R0, -RZ, RZ, 0, 0 ;  /* 0x00000000ff007431 */ /* 0x000fe400000001ff */
[----:B------:R-:W-:-:S07]  /*1cd0*/  IMAD.MOV.U32 R4, RZ, RZ, RZ ;  /* 0x000000ffff047224 */ /* 0x000fce00078e00ff */
.L_x_20:
[----:B------:R-:W-:-:S05]  /*1ce0*/  VIADD R5, R7, 0xffffffd0 ;  /* 0xffffffd007057836 */ /* 0x000fca0000000000 */
[----:B------:R-:W-:-:S04]  /*1cf0*/  LOP3.LUT R5, R5, 0xff, RZ, 0xc0, !PT ;  /* 0x000000ff05057812 */ /* 0x000fc800078ec0ff */
[----:B------:R-:W-:Y:S01]  /*1d00*/  ISETP.GE.U32.AND P0, PT, R5, 0xa, PT ;  /* 0x0000000a0500780c */ /* 0x000fe20003f06070 */
[----:B------:R-:W-:-:S12]  /*1d10*/  IMAD.MOV.U32 R5, RZ, RZ, -0x30 ;  /* 0xffffffd0ff057424 */ /* 0x000fd800078e00ff */
[----:B------:R-:W-:Y:S05]  /*1d20*/  @!P0 BRA `(.L_x_19) ;  /* 0x0000000000288947 */ /* 0x000fea0003800000 */
[----:B------:R-:W-:-:S05]  /*1d30*/  VIADD R5, R7, 0xffffffbf ;  /* 0xffffffbf07057836 */ /* 0x000fca0000000000 */
[----:B------:R-:W-:-:S04]  /*1d40*/  LOP3.LUT R5, R5, 0xff, RZ, 0xc0, !PT ;  /* 0x000000ff05057812 */ /* 0x000fc800078ec0ff */
[----:B------:R-:W-:Y:S02]  /*1d50*/  ISETP.GE.U32.AND P0, PT, R5, 0x6, PT ;  /* 0x000000060500780c */ /* 0x000fe40003f06070 */
[----:B------:R-:W-:-:S11]  /*1d60*/  MOV R5, 0xffffffc9 ;  /* 0xffffffc900057802 */ /* 0x000fd60000000f00 */
[----:B------:R-:W-:Y:S05]  /*1d70*/  @!P0 BRA `(.L_x_19) ;  /* 0x0000000000148947 */ /* 0x000fea0003800000 */
[----:B------:R-:W-:-:S05]  /*1d80*/  VIADD R5, R7, 0xffffff9f ;  /* 0xffffff9f07057836 */ /* 0x000fca0000000000 */
[----:B------:R-:W-:-:S04]  /*1d90*/  LOP3.LUT R5, R5, 0xff, RZ, 0xc0, !PT ;  /* 0x000000ff05057812 */ /* 0x000fc800078ec0ff */
[----:B------:R-:W-:-:S13]  /*1da0*/  ISETP.GT.U32.AND P0, PT, R5, 0x5, PT ;  /* 0x000000050500780c */ /* 0x000fda0003f04070 */
[----:B------:R-:W-:Y:S05]  /*1db0*/  @P0 BRA `(.L_x_18) ;  /* 0x0000000000240947 */ /* 0x000fea0003800000 */
[----:B------:R-:W-:-:S07]  /*1dc0*/  IMAD.MOV.U32 R5, RZ, RZ, -0x57 ;  /* 0xffffffa9ff057424 */ /* 0x000fce00078e00ff */
.L_x_19:
[----:B------:R-:W-:Y:S01]  /*1dd0*/  IMAD.IADD R8, R1, 0x1, R0 ;  /* 0x0000000101087824 */ /* 0x000fe200078e0200 */
[----:B------:R-:W-:-:S04]  /*1de0*/  LOP3.LUT R6, R7, 0xff, RZ, 0xc0, !PT ;  /* 0x000000ff07067812 */ /* 0x000fc800078ec0ff */
[----:B------:R-:W2:Y:S01]  /*1df0*/  LDL.U8 R7, [R8+0x29] ;  /* 0x0000290008077983 */ /* 0x000ea20000100000 */
[----:B------:R-:W-:Y:S01]  /*1e00*/  IADD3 R5, PT, PT, R6, R5, RZ ;  /* 0x0000000506057210 */ /* 0x000fe20007ffe0ff */
[----:B------:R-:W-:-:S04]  /*1e10*/  VIADD R0, R0, 0x1 ;  /* 0x0000000100007836 */ /* 0x000fc80000000000 */
[----:B------:R-:W-:Y:S01]  /*1e20*/  IMAD R4, R4, 0x2, R5 ;  /* 0x0000000204047824 */ /* 0x000fe200078e0205 */
[----:B--2---:R-:W-:-:S13]  /*1e30*/  ISETP.NE.AND P0, PT, R7, RZ, PT ;  /* 0x000000ff0700720c */ /* 0x004fda0003f05270 */
[----:B------:R-:W-:Y:S05]  /*1e40*/  @P0 BRA `(.L_x_20) ;  /* 0xfffffffc00a40947 */ /* 0x000fea000383ffff */
.L_x_18:
[----:B------:R-:W-:Y:S01]  /*1e50*/  PRMT R0, R11, 0x9910, RZ ;  /* 0x000099100b007816 */ /* 0x000fe200000000ff */
[----:B------:R0:W-:Y:S03]  /*1e60*/  STG.E.U8 desc[UR4][R2.64+0x5], R4 ;  /* 0x0000050402007986 */ /* 0x0001e6000c101104 */
[----:B------:R-:W-:Y:S02]  /*1e70*/  ISETP.NE.AND P0, PT, R0, RZ, PT ;  /* 0x000000ff0000720c */ /* 0x000fe40003f05270 */
[----:B------:R-:W-:-:S11]  /*1e80*/  PRMT R0, RZ, 0x7610, R0 ;  /* 0x00007610ff007816 */ /* 0x000fd60000000000 */
[----:B0-----:R-:W-:Y:S05]  /*1e90*/  @!P0 BRA `(.L_x_21) ;  /* 0x0000000000688947 */ /* 0x001fea0003800000 */
[----:B------:R-:W-:Y:S02]  /*1ea0*/  IMAD.MOV.U32 R0, RZ, RZ, RZ ;  /* 0x000000ffff007224 */ /* 0x000fe400078e00ff */
[----:B------:R-:W-:-:S07]  /*1eb0*/  IMAD.MOV.U32 R4, RZ, RZ, RZ ;  /* 0x000000ffff047224 */ /* 0x000fce00078e00ff */
.L_x_24:
        /* <DEDUP_REMOVED lines=15> */
.L_x_22:
        /* <DEDUP_REMOVED lines=8> */
.L_x_23:
[----:B------:R-:W-:-:S07]  /*2030*/  PRMT R0, R4, 0x7610, R0 ;  /* 0x0000761004007816 */ /* 0x000fce0000000000 */
.L_x_21:
[----:B------:R-:W-:Y:S01]  /*2040*/  PRMT R4, R35, 0x9910, RZ ;  /* 0x0000991023047816 */ /* 0x000fe200000000ff */
[----:B------:R0:W-:Y:S03]  /*2050*/  STG.E.U8 desc[UR4][R2.64+0x6], R0 ;  /* 0x0000060002007986 */ /* 0x0001e6000c101104 */
[----:B------:R-:W-:Y:S02]  /*2060*/  ISETP.NE.AND P0, PT, R4, RZ, PT ;  /* 0x000000ff0400720c */ /* 0x000fe40003f05270 */
[----:B------:R-:W-:-:S11]  /*2070*/  PRMT R4, RZ, 0x7610, R4 ;  /* 0x00007610ff047816 */ /* 0x000fd60000000004 */
[----:B0-----:R-:W-:Y:S05]  /*2080*/  @!P0 BRA `(.L_x_25) ;  /* 0x0000000000648947 */ /* 0x001fea0003800000 */
[----:B------:R-:W-:Y:S02]  /*2090*/  HFMA2 R4, -RZ, RZ, 0, 0 ;  /* 0x00000000ff047431 */ /* 0x000fe400000001ff */
[----:B------:R-:W-:-:S07]  /*20a0*/  IMAD.MOV.U32 R0, RZ, RZ, RZ ;  /* 0x000000ffff007224 */ /* 0x000fce00078e00ff */
.L_x_27:
        /* <DEDUP_REMOVED lines=15> */
.L_x_26:
        /* <DEDUP_REMOVED lines=8> */
.L_x_25:
[----:B------:R-:W-:Y:S01]  /*2220*/  STG.E.U8 desc[UR4][R2.64+0x7], R4 ;  /* 0x0000070402007986 */ /* 0x000fe2000c101104 */
[----:B------:R-:W-:Y:S05]  /*2230*/  EXIT ;  /* 0x000000000000794d */ /* 0x000fea0003800000 */
.L_x_28:
[----:B------:R-:W-:-:S00]  /*2240*/  BRA `(.L_x_28) ;  /* 0xfffffffc00fc7947 */ /* 0x000fc0000383ffff */
[----:B------:R-:W-:-:S00]  /*2250*/  NOP ;  /* 0x0000000000007918 */ /* 0x000fc00000000000 */
        /* <DEDUP_REMOVED lines=10> */
.L_x_29:


//--------------------- .nv.shared.reserved.0     --------------------------
	.section	.nv.shared.reserved.0,"aw",@nobits
	.weak		__nv_reservedSMEM_offset_0_alias
	.size		__nv_reservedSMEM_offset_0_alias, 0, 64
	.other		__nv_reservedSMEM_offset_0_alias,@"STO_CUDA_RESERVED_SHARED STV_DEFAULT"
__nv_reservedSMEM_offset_0_alias:
	.zero		0
	.zero		64


//--------------------- .nv.constant0._Z18des_encrypt_kernelPhS_S_i --------------------------
	.section	.nv.constant0._Z18des_encrypt_kernelPhS_S_i,"a",@progbits
	.sectionflags	@""
	.align	4
.nv.constant0._Z18des_encrypt_kernelPhS_S_i:
	.zero		924


//--------------------- SYMBOLS --------------------------

	.type		.nv.reservedSmem.offset0,@object
	.size		.nv.reservedSmem.offset0,0x4
